	.target	sm_90a

	.elftype	@"ET_EXEC"


//--------------------- .note.nv.tkinfo           --------------------------
	.section	.note.nv.tkinfo,"",@"SHT_NOTE"
	.sectionflags	@"SHF_NOTE_NV_TKINFO"
	.tkinfo
        /*0018*/ 	.word	0x00000002
        /*0030*/ 	.string	""
        /*0030*/ 	.string	"ptxas"
        /*0030*/ 	.string	"Cuda compilation tools, release 13.0, V13.0.88"
        /*0030*/ 	.string	"Build cuda_13.0.r13.0/compiler.36424714_0"
        /*0030*/ 	.string	"-arch sm_90a -m 64 "



//--------------------- .note.nv.cuinfo           --------------------------
	.section	.note.nv.cuinfo,"",@"SHT_NOTE"
	.sectionflags	@"SHF_NOTE_NV_CUINFO"
        /*0018*/ 	.short	0x0002
        /*001a*/ 	.short	0x005a
        /*001c*/ 	.short	0x0082
	.zero		2


//--------------------- .nv.info                  --------------------------
	.section	.nv.info,"",@"SHT_CUDA_INFO"
	.align	4


	//----- nvinfo : EIATTR_REGCOUNT
	.align		4
        /*0000*/ 	.byte	0x04, 0x2f
        /*0002*/ 	.short	(.L_12 - .L_11)
	.align		4
.L_11:
        /*0004*/ 	.word	index@(_ZN7cutlass13device_kernelINS_4gemm6kernel13GemmUniversalIN4cute5tupleIJiiiiEEENS1_10collective13CollectiveMmaINS1_37MainloopSm90TmaGmmaWarpSpecializedFP8ILi11ENS5_IJNS4_1CILi2EEENSA_ILi1EEESC_EEENS1_32KernelTmaWarpSpecializedPingpongEEENS5_IJNSA_ILi64EEENSA_ILi96EEENSA_ILi128EEEEEENS_12float_e4m3_tENS5_IJlSC_lEEESK_SL_NS4_8TiledMMAINS4_8MMA_AtomIJNS4_4SM904GMMA30MMA_64x96x32_F32E4M3E4M3_SS_TNILNSP_7ScaleInE1ELSR_1EEEEEENS4_6LayoutINS5_IJSC_SC_SC_EEENS5_IJNSA_ILi0EEESW_SW_EEEEENS5_IJNS4_10UnderscoreESZ_SZ_EEEEENS4_13SM90_TMA_LOADENS4_14ComposedLayoutINS4_7SwizzleILi3ELi4ELi3EEENS4_18smem_ptr_flag_bitsILi8EEENSU_INS5_IJNSA_ILi8EEESI_EEENS5_IJSI_SC_EEEEEEEvNS4_8identityENS4_23SM90_TMA_LOAD_MULTICASTES1C_vS1D_EENS_8epilogue10collective6detail29Sm90TmaWarpSpecializedAdapterINS1H_15DefaultEpilogueISK_SL_SL_NS1G_6thread17LinearCombinationISK_Li1EffLNS1L_9ScaleType4KindE0ELNS_15FloatRoundStyleE2ESK_EENS1_15EpilogueDefaultEEEEEvvEEEEvNT_6ParamsE)
        /*0008*/ 	.word	0x000000a8


	//----- nvinfo : EIATTR_FRAME_SIZE
	.align		4
.L_12:
        /*000c*/ 	.byte	0x04, 0x11
        /*000e*/ 	.short	(.L_14 - .L_13)
	.align		4
.L_13:
        /*0010*/ 	.word	index@(_ZN7cutlass13device_kernelINS_4gemm6kernel13GemmUniversalIN4cute5tupleIJiiiiEEENS1_10collective13CollectiveMmaINS1_37MainloopSm90TmaGmmaWarpSpecializedFP8ILi11ENS5_IJNS4_1CILi2EEENSA_ILi1EEESC_EEENS1_32KernelTmaWarpSpecializedPingpongEEENS5_IJNSA_ILi64EEENSA_ILi96EEENSA_ILi128EEEEEENS_12float_e4m3_tENS5_IJlSC_lEEESK_SL_NS4_8TiledMMAINS4_8MMA_AtomIJNS4_4SM904GMMA30MMA_64x96x32_F32E4M3E4M3_SS_TNILNSP_7ScaleInE1ELSR_1EEEEEENS4_6LayoutINS5_IJSC_SC_SC_EEENS5_IJNSA_ILi0EEESW_SW_EEEEENS5_IJNS4_10UnderscoreESZ_SZ_EEEEENS4_13SM90_TMA_LOADENS4_14ComposedLayoutINS4_7SwizzleILi3ELi4ELi3EEENS4_18smem_ptr_flag_bitsILi8EEENSU_INS5_IJNSA_ILi8EEESI_EEENS5_IJSI_SC_EEEEEEEvNS4_8identityENS4_23SM90_TMA_LOAD_MULTICASTES1C_vS1D_EENS_8epilogue10collective6detail29Sm90TmaWarpSpecializedAdapterINS1H_15DefaultEpilogueISK_SL_SL_NS1G_6thread17LinearCombinationISK_Li1EffLNS1L_9ScaleType4KindE0ELNS_15FloatRoundStyleE2ESK_EENS1_15EpilogueDefaultEEEEEvvEEEEvNT_6ParamsE)
        /*0014*/ 	.word	0x00000000


	//----- nvinfo : EIATTR_MIN_STACK_SIZE
	.align		4
.L_14:
        /*0018*/ 	.byte	0x04, 0x12
        /*001a*/ 	.short	(.L_16 - .L_15)
	.align		4
.L_15:
        /*001c*/ 	.word	index@(_ZN7cutlass13device_kernelINS_4gemm6kernel13GemmUniversalIN4cute5tupleIJiiiiEEENS1_10collective13CollectiveMmaINS1_37MainloopSm90TmaGmmaWarpSpecializedFP8ILi11ENS5_IJNS4_1CILi2EEENSA_ILi1EEESC_EEENS1_32KernelTmaWarpSpecializedPingpongEEENS5_IJNSA_ILi64EEENSA_ILi96EEENSA_ILi128EEEEEENS_12float_e4m3_tENS5_IJlSC_lEEESK_SL_NS4_8TiledMMAINS4_8MMA_AtomIJNS4_4SM904GMMA30MMA_64x96x32_F32E4M3E4M3_SS_TNILNSP_7ScaleInE1ELSR_1EEEEEENS4_6LayoutINS5_IJSC_SC_SC_EEENS5_IJNSA_ILi0EEESW_SW_EEEEENS5_IJNS4_10UnderscoreESZ_SZ_EEEEENS4_13SM90_TMA_LOADENS4_14ComposedLayoutINS4_7SwizzleILi3ELi4ELi3EEENS4_18smem_ptr_flag_bitsILi8EEENSU_INS5_IJNSA_ILi8EEESI_EEENS5_IJSI_SC_EEEEEEEvNS4_8identityENS4_23SM90_TMA_LOAD_MULTICASTES1C_vS1D_EENS_8epilogue10collective6detail29Sm90TmaWarpSpecializedAdapterINS1H_15DefaultEpilogueISK_SL_SL_NS1G_6thread17LinearCombinationISK_Li1EffLNS1L_9ScaleType4KindE0ELNS_15FloatRoundStyleE2ESK_EENS1_15EpilogueDefaultEEEEEvvEEEEvNT_6ParamsE)
        /*0020*/ 	.word	0x00000000
.L_16:


//--------------------- .nv.compat                --------------------------
	.section	.nv.compat,"",@"SHT_CUDA_COMPAT_INFO"
	.align	4
        /*0000*/ 	.byte	0x02, 0x09, 0x01, 0x00, 0x02, 0x02, 0x04, 0x00, 0x02, 0x05, 0x05, 0x00, 0x03, 0x07, 0x01, 0x01
        /*0010*/ 	.byte	0x02, 0x03, 0x01, 0x00, 0x02, 0x06, 0x01, 0x00, 0x04, 0x0b, 0x08, 0x00, 0x00, 0x00, 0x00, 0x00
        /*0020*/ 	.byte	0x00, 0x00, 0x00, 0x00


//--------------------- .nv.info._ZN7cutlass13device_kernelINS_4gemm6kernel13GemmUniversalIN4cute5tupleIJiiiiEEENS1_10collective13CollectiveMmaINS1_37MainloopSm90TmaGmmaWarpSpecializedFP8ILi11ENS5_IJNS4_1CILi2EEENSA_ILi1EEESC_EEENS1_32KernelTmaWarpSpecializedPingpongEEENS5_IJNSA_ILi64EEENSA_ILi96EEENSA_ILi128EEEEEENS_12float_e4m3_tENS5_IJlSC_lEEESK_SL_NS4_8TiledMMAINS4_8MMA_AtomIJNS4_4SM904GMMA30MMA_64x96x32_F32E4M3E4M3_SS_TNILNSP_7ScaleInE1ELSR_1EEEEEENS4_6LayoutINS5_IJSC_SC_SC_EEENS5_IJNSA_ILi0EEESW_SW_EEEEENS5_IJNS4_10UnderscoreESZ_SZ_EEEEENS4_13SM90_TMA_LOADENS4_14ComposedLayoutINS4_7SwizzleILi3ELi4ELi3EEENS4_18smem_ptr_flag_bitsILi8EEENSU_INS5_IJNSA_ILi8EEESI_EEENS5_IJSI_SC_EEEEEEEvNS4_8identityENS4_23SM90_TMA_LOAD_MULTICASTES1C_vS1D_EENS_8epilogue10collective6detail29Sm90TmaWarpSpecializedAdapterINS1H_15DefaultEpilogueISK_SL_SL_NS1G_6thread17LinearCombinationISK_Li1EffLNS1L_9ScaleType4KindE0ELNS_15FloatRoundStyleE2ESK_EENS1_15EpilogueDefaultEEEEEvvEEEEvNT_6ParamsE --------------------------
	.section	.nv.info._ZN7cutlass13device_kernelINS_4gemm6kernel13GemmUniversalIN4cute5tupleIJiiiiEEENS1_10collective13CollectiveMmaINS1_37MainloopSm90TmaGmmaWarpSpecializedFP8ILi11ENS5_IJNS4_1CILi2EEENSA_ILi1EEESC_EEENS1_32KernelTmaWarpSpecializedPingpongEEENS5_IJNSA_ILi64EEENSA_ILi96EEENSA_ILi128EEEEEENS_12float_e4m3_tENS5_IJlSC_lEEESK_SL_NS4_8TiledMMAINS4_8MMA_AtomIJNS4_4SM904GMMA30MMA_64x96x32_F32E4M3E4M3_SS_TNILNSP_7ScaleInE1ELSR_1EEEEEENS4_6LayoutINS5_IJSC_SC_SC_EEENS5_IJNSA_ILi0EEESW_SW_EEEEENS5_IJNS4_10UnderscoreESZ_SZ_EEEEENS4_13SM90_TMA_LOADENS4_14ComposedLayoutINS4_7SwizzleILi3ELi4ELi3EEENS4_18smem_ptr_flag_bitsILi8EEENSU_INS5_IJNSA_ILi8EEESI_EEENS5_IJSI_SC_EEEEEEEvNS4_8identityENS4_23SM90_TMA_LOAD_MULTICASTES1C_vS1D_EENS_8epilogue10collective6detail29Sm90TmaWarpSpecializedAdapterINS1H_15DefaultEpilogueISK_SL_SL_NS1G_6thread17LinearCombinationISK_Li1EffLNS1L_9ScaleType4KindE0ELNS_15FloatRoundStyleE2ESK_EENS1_15EpilogueDefaultEEEEEvvEEEEvNT_6ParamsE,"",@"SHT_CUDA_INFO"
	.sectionflags	@""
	.align	4


	//----- nvinfo : EIATTR_CUDA_API_VERSION
	.align		4
        /*0000*/ 	.byte	0x04, 0x37
        /*0002*/ 	.short	(.L_18 - .L_17)
.L_17:
        /*0004*/ 	.word	0x00000082


	//----- nvinfo : EIATTR_KPARAM_INFO
	.align		4
.L_18:
        /*0008*/ 	.byte	0x04, 0x17
        /*000a*/ 	.short	(.L_20 - .L_19)
.L_19:
        /*000c*/ 	.word	0x00000000
        /*0010*/ 	.short	0x0000
        /*0012*/ 	.short	0x0070
        /*0014*/ 	.byte	0x00, 0xf0, 0x01, 0x10


	//----- nvinfo : EIATTR_SPARSE_MMA_MASK
	.align		4
.L_20:
        /*0018*/ 	.byte	0x03, 0x50
        /*001a*/ 	.short	0x0000


	//----- nvinfo : EIATTR_MAXREG_COUNT
	.align		4
        /*001c*/ 	.byte	0x03, 0x1b
        /*001e*/ 	.short	0x00a8


	//----- nvinfo : EIATTR_NUM_BARRIERS
	.align		4
        /*0020*/ 	.byte	0x02, 0x4c
        /*0022*/ 	.byte	0x01
	.zero		1


	//----- nvinfo : EIATTR_MERCURY_ISA_VERSION
	.align		4
        /*0024*/ 	.byte	0x03, 0x5f
        /*0026*/ 	.short	0x0101


	//----- nvinfo : EIATTR_INT_WARP_WIDE_INSTR_OFFSETS
	.align		4
        /*0028*/ 	.byte	0x04, 0x31
        /*002a*/ 	.short	(.L_22 - .L_21)


	//   ....[0]....
.L_21:
        /*002c*/ 	.word	0x000005c0


	//   ....[1]....
        /*0030*/ 	.word	0x00000600


	//   ....[2]....
        /*0034*/ 	.word	0x00000640


	//   ....[3]....
        /*0038*/ 	.word	0x000006e0


	//   ....[4]....
        /*003c*/ 	.word	0x00000700


	//   ....[5]....
        /*0040*/ 	.word	0x00000760


	//   ....[6]....
        /*0044*/ 	.word	0x00000850


	//   ....[7]....
        /*0048*/ 	.word	0x000008a0


	//   ....[8]....
        /*004c*/ 	.word	0x00002f00


	//----- nvinfo : EIATTR_COOP_GROUP_MASK_REGIDS
	.align		4
.L_22:
        /*0050*/ 	.byte	0x04, 0x29
        /*0052*/ 	.short	(.L_24 - .L_23)


	//   ....[0]....
.L_23:
        /*0054*/ 	.word	0xffffffff


	//   ....[1]....
        /*0058*/ 	.word	0xffffffff


	//   ....[2]....
        /*005c*/ 	.word	0xffffffff


	//   ....[3]....
        /*0060*/ 	.word	0xffffffff


	//   ....[4]....
        /*0064*/ 	.word	0xffffffff


	//   ....[5]....
        /*0068*/ 	.word	0xffffffff


	//   ....[6]....
        /*006c*/ 	.word	0xffffffff


	//----- nvinfo : EIATTR_COOP_GROUP_INSTR_OFFSETS
	.align		4
.L_24:
        /*0070*/ 	.byte	0x04, 0x28
        /*0072*/ 	.short	(.L_26 - .L_25)


	//   ....[0]....
.L_25:
        /*0074*/ 	.word	0x00000060


	//   ....[1]....
        /*0078*/ 	.word	0x00000070


	//   ....[2]....
        /*007c*/ 	.word	0x00000130


	//   ....[3]....
        /*0080*/ 	.word	0x000003d0


	//   ....[4]....
        /*0084*/ 	.word	0x00000410


	//   ....[5]....
        /*0088*/ 	.word	0x00000490


	//   ....[6]....
        /*008c*/ 	.word	0x00000a60


	//----- nvinfo : EIATTR_REG_RECONFIG
	.align		4
.L_26:
        /*0090*/ 	.byte	0x01, 0x54
	.zero		2


	//----- nvinfo : EIATTR_MBARRIER_INSTR_OFFSETS
	.align		4
        /*0094*/ 	.byte	0x04, 0x39
        /*0096*/ 	.short	(.L_28 - .L_27)


	//   ....[0]....
.L_27:
        /*0098*/ 	.word	0x00000250
        /*009c*/ 	.word	0x000000ff
        /*00a0*/ 	.word	0x00000000
        /*00a4*/ 	.short	0x0100
        /*00a6*/ 	.byte	0x08
	.zero		1


	//   ....[1]....
        /*00a8*/ 	.word	0x00000260
        /*00ac*/ 	.word	0x000000ff
        /*00b0*/ 	.word	0x00000058
        /*00b4*/ 	.short	0x0100
        /*00b6*/ 	.byte	0x08
	.zero		1


	//   ....[2]....
        /*00b8*/ 	.word	0x00000270
        /*00bc*/ 	.word	0x000000ff
        /*00c0*/ 	.word	0x00000008
        /*00c4*/ 	.short	0x0100
        /*00c6*/ 	.byte	0x08
	.zero		1


	//   ....[3]....
        /*00c8*/ 	.word	0x00000280
        /*00cc*/ 	.word	0x000000ff
        /*00d0*/ 	.word	0x00000060
        /*00d4*/ 	.short	0x0100
        /*00d6*/ 	.byte	0x08
	.zero		1


	//   ....[4]....
        /*00d8*/ 	.word	0x00000290
        /*00dc*/ 	.word	0x000000ff
        /*00e0*/ 	.word	0x00000010
        /*00e4*/ 	.short	0x0100
        /*00e6*/ 	.byte	0x08
	.zero		1


	//   ....[5]....
        /*00e8*/ 	.word	0x000002a0
        /*00ec*/ 	.word	0x000000ff
        /*00f0*/ 	.word	0x00000068
        /*00f4*/ 	.short	0x0100
        /*00f6*/ 	.byte	0x08
	.zero		1


	//   ....[6]....
        /*00f8*/ 	.word	0x000002b0
        /*00fc*/ 	.word	0x000000ff
        /*0100*/ 	.word	0x00000018
        /*0104*/ 	.short	0x0100
        /*0106*/ 	.byte	0x08
	.zero		1


	//   ....[7]....
        /*0108*/ 	.word	0x000002c0
        /*010c*/ 	.word	0x000000ff
        /*0110*/ 	.word	0x00000070
        /*0114*/ 	.short	0x0100
        /*0116*/ 	.byte	0x08
	.zero		1


	//   ....[8]....
        /*0118*/ 	.word	0x000002d0
        /*011c*/ 	.word	0x000000ff
        /*0120*/ 	.word	0x00000020
        /*0124*/ 	.short	0x0100
        /*0126*/ 	.byte	0x08
	.zero		1


	//   ....[9]....
        /*0128*/ 	.word	0x000002e0
        /*012c*/ 	.word	0x000000ff
        /*0130*/ 	.word	0x00000078
        /*0134*/ 	.short	0x0100
        /*0136*/ 	.byte	0x08
	.zero		1


	//   ....[10]....
        /*0138*/ 	.word	0x000002f0
        /*013c*/ 	.word	0x000000ff
        /*0140*/ 	.word	0x00000028
        /*0144*/ 	.short	0x0100
        /*0146*/ 	.byte	0x08
	.zero		1


	//   ....[11]....
        /*0148*/ 	.word	0x00000300
        /*014c*/ 	.word	0x000000ff
        /*0150*/ 	.word	0x00000080
        /*0154*/ 	.short	0x0100
        /*0156*/ 	.byte	0x08
	.zero		1


	//   ....[12]....
        /*0158*/ 	.word	0x00000310
        /*015c*/ 	.word	0x000000ff
        /*0160*/ 	.word	0x00000030
        /*0164*/ 	.short	0x0100
        /*0166*/ 	.byte	0x08
	.zero		1


	//   ....[13]....
        /*0168*/ 	.word	0x00000320
        /*016c*/ 	.word	0x000000ff
        /*0170*/ 	.word	0x00000088
        /*0174*/ 	.short	0x0100
        /*0176*/ 	.byte	0x08
	.zero		1


	//   ....[14]....
        /*0178*/ 	.word	0x00000330
        /*017c*/ 	.word	0x000000ff
        /*0180*/ 	.word	0x00000038
        /*0184*/ 	.short	0x0100
        /*0186*/ 	.byte	0x08
	.zero		1


	//   ....[15]....
        /*0188*/ 	.word	0x00000340
        /*018c*/ 	.word	0x000000ff
        /*0190*/ 	.word	0x00000090
        /*0194*/ 	.short	0x0100
        /*0196*/ 	.byte	0x08
	.zero		1


	//   ....[16]....
        /*0198*/ 	.word	0x00000350
        /*019c*/ 	.word	0x000000ff
        /*01a0*/ 	.word	0x00000040
        /*01a4*/ 	.short	0x0100
        /*01a6*/ 	.byte	0x08
	.zero		1


	//   ....[17]....
        /*01a8*/ 	.word	0x00000360
        /*01ac*/ 	.word	0x000000ff
        /*01b0*/ 	.word	0x00000098
        /*01b4*/ 	.short	0x0100
        /*01b6*/ 	.byte	0x08
	.zero		1


	//   ....[18]....
        /*01b8*/ 	.word	0x00000370
        /*01bc*/ 	.word	0x000000ff
        /*01c0*/ 	.word	0x00000048
        /*01c4*/ 	.short	0x0100
        /*01c6*/ 	.byte	0x08
	.zero		1


	//   ....[19]....
        /*01c8*/ 	.word	0x00000380
        /*01cc*/ 	.word	0x000000ff
        /*01d0*/ 	.word	0x000000a0
        /*01d4*/ 	.short	0x0100
        /*01d6*/ 	.byte	0x08
	.zero		1


	//   ....[20]....
        /*01d8*/ 	.word	0x00000390
        /*01dc*/ 	.word	0x000000ff
        /*01e0*/ 	.word	0x00000050
        /*01e4*/ 	.short	0x0100
        /*01e6*/ 	.byte	0x08
	.zero		1


	//   ....[21]....
        /*01e8*/ 	.word	0x000003a0
        /*01ec*/ 	.word	0x000000ff
        /*01f0*/ 	.word	0x000000a8
        /*01f4*/ 	.short	0x0100
        /*01f6*/ 	.byte	0x08
	.zero		1


	//   ....[22]....
        /*01f8*/ 	.word	0x000008d0
        /*01fc*/ 	.word	0x000000ff
        /*0200*/ 	.word	0x000000e0
        /*0204*/ 	.short	0x0100
        /*0206*/ 	.byte	0x08
	.zero		1


	//   ....[23]....
        /*0208*/ 	.word	0x00000970
        /*020c*/ 	.word	0x000000ff
        /*0210*/ 	.word	0x000000e8
        /*0214*/ 	.short	0x0100
        /*0216*/ 	.byte	0x08
	.zero		1


	//   ....[24]....
        /*0218*/ 	.word	0x000009e0
        /*021c*/ 	.word	0x000000ff
        /*0220*/ 	.word	0x000000c0
        /*0224*/ 	.short	0x0100
        /*0226*/ 	.byte	0x09
	.zero		1


	//   ....[25]....
        /*0228*/ 	.word	0x000009f0
        /*022c*/ 	.word	0x000000ff
        /*0230*/ 	.word	0x000000c8
        /*0234*/ 	.short	0x0100
        /*0236*/ 	.byte	0x09
	.zero		1


	//   ....[26]....
        /*0238*/ 	.word	0x00000a00
        /*023c*/ 	.word	0x000000ff
        /*0240*/ 	.word	0x000000d0
        /*0244*/ 	.short	0x0100
        /*0246*/ 	.byte	0x09
	.zero		1


	//   ....[27]....
        /*0248*/ 	.word	0x00000a10
        /*024c*/ 	.word	0x000000ff
        /*0250*/ 	.word	0x000000d8
        /*0254*/ 	.short	0x0100
        /*0256*/ 	.byte	0x09
	.zero		1


	//   ....[28]....
        /*0258*/ 	.word	0x00001770
        /*025c*/ 	.word	0x000000ff
        /*0260*/ 	.word	0xfffffff8
        /*0264*/ 	.short	0x010a
        /*0266*/ 	.byte	0x0b
	.zero		1


	//   ....[29]....
        /*0268*/ 	.word	0x00001b40
        /*026c*/ 	.word	0x000000ff
        /*0270*/ 	.word	0x00000000
        /*0274*/ 	.short	0x010a
        /*0276*/ 	.byte	0x06
	.zero		1


	//   ....[30]....
        /*0278*/ 	.word	0x00001b80
        /*027c*/ 	.word	0x000000ff
        /*0280*/ 	.word	0x00000000
        /*0284*/ 	.short	0x010a
        /*0286*/ 	.byte	0x06
	.zero		1


	//   ....[31]....
        /*0288*/ 	.word	0x000023b0
        /*028c*/ 	.word	0x000000ff
        /*0290*/ 	.word	0x00000000
        /*0294*/ 	.short	0x010a
        /*0296*/ 	.byte	0x10
	.zero		1


	//   ....[32]....
        /*0298*/ 	.word	0x000023f0
        /*029c*/ 	.word	0x000000ff
        /*02a0*/ 	.word	0x00000000
        /*02a4*/ 	.short	0x010a
        /*02a6*/ 	.byte	0x10
	.zero		1


	//   ....[33]....
        /*02a8*/ 	.word	0x00002a10
        /*02ac*/ 	.word	0x00000013
        /*02b0*/ 	.word	0x00000000
        /*02b4*/ 	.short	0x0101
        /*02b6*/ 	.byte	0x3f
	.zero		1


	//   ....[34]....
        /*02b8*/ 	.word	0x00002e90
        /*02bc*/ 	.word	0x00000011
        /*02c0*/ 	.word	0x00000000
        /*02c4*/ 	.short	0x0101
        /*02c6*/ 	.byte	0x16
	.zero		1


	//   ....[35]....
        /*02c8*/ 	.word	0x00002fa0
        /*02cc*/ 	.word	0x00000011
        /*02d0*/ 	.word	0x00000000
        /*02d4*/ 	.short	0x0101
        /*02d6*/ 	.byte	0x3f
	.zero		1


	//   ....[36]....
        /*02d8*/ 	.word	0x00003060
        /*02dc*/ 	.word	0x000000ff
        /*02e0*/ 	.word	0x00000008
        /*02e4*/ 	.short	0x010a
        /*02e6*/ 	.byte	0x0b
	.zero		1


	//   ....[37]....
        /*02e8*/ 	.word	0x00006800
        /*02ec*/ 	.word	0x00000004
        /*02f0*/ 	.word	0x00000000
        /*02f4*/ 	.short	0x0101
        /*02f6*/ 	.byte	0x16
	.zero		1


	//   ....[38]....
        /*02f8*/ 	.word	0x00007110
        /*02fc*/ 	.word	0x00000013
        /*0300*/ 	.word	0x00000058
        /*0304*/ 	.short	0x010a
        /*0306*/ 	.byte	0x3f
	.zero		1


	//   ....[39]....
        /*0308*/ 	.word	0x000074a0
        /*030c*/ 	.word	0x0000000a
        /*0310*/ 	.word	0x000000e8
        /*0314*/ 	.short	0x0101
        /*0316*/ 	.byte	0x3f
	.zero		1


	//   ....[40]....
        /*0318*/ 	.word	0x00007c00
        /*031c*/ 	.word	0x00000005
        /*0320*/ 	.word	0x00000000
        /*0324*/ 	.short	0x010a
        /*0326*/ 	.byte	0x3f
	.zero		1


	//   ....[41]....
        /*0328*/ 	.word	0x00007c80
        /*032c*/ 	.word	0x00000007
        /*0330*/ 	.word	0x00000000
        /*0334*/ 	.short	0x010a
        /*0336*/ 	.byte	0x3f
	.zero		1


	//   ....[42]....
        /*0338*/ 	.word	0x00007d10
        /*033c*/ 	.word	0x00000006
        /*0340*/ 	.word	0x00000000
        /*0344*/ 	.short	0x010a
        /*0346*/ 	.byte	0x3f
	.zero		1


	//   ....[43]....
        /*0348*/ 	.word	0x00007da0
        /*034c*/ 	.word	0x00000009
        /*0350*/ 	.word	0x00000000
        /*0354*/ 	.short	0x010a
        /*0356*/ 	.byte	0x3f
	.zero		1


	//   ....[44]....
        /*0358*/ 	.word	0x00007e30
        /*035c*/ 	.word	0x00000006
        /*0360*/ 	.word	0x00000000
        /*0364*/ 	.short	0x010a
        /*0366*/ 	.byte	0x3f
	.zero		1


	//   ....[45]....
        /*0368*/ 	.word	0x00007ec0
        /*036c*/ 	.word	0x00000009
        /*0370*/ 	.word	0x00000000
        /*0374*/ 	.short	0x010a
        /*0376*/ 	.byte	0x3f
	.zero		1


	//   ....[46]....
        /*0378*/ 	.word	0x00007f50
        /*037c*/ 	.word	0x00000006
        /*0380*/ 	.word	0x00000000
        /*0384*/ 	.short	0x010a
        /*0386*/ 	.byte	0x3f
	.zero		1


	//   ....[47]....
        /*0388*/ 	.word	0x00007fe0
        /*038c*/ 	.word	0x00000009
        /*0390*/ 	.word	0x00000000
        /*0394*/ 	.short	0x010a
        /*0396*/ 	.byte	0x3f
	.zero		1


	//   ....[48]....
        /*0398*/ 	.word	0x00008070
        /*039c*/ 	.word	0x00000008
        /*03a0*/ 	.word	0x00000000
        /*03a4*/ 	.short	0x010a
        /*03a6*/ 	.byte	0x3f
	.zero		1


	//   ....[49]....
        /*03a8*/ 	.word	0x00008100
        /*03ac*/ 	.word	0x0000000b
        /*03b0*/ 	.word	0x00000000
        /*03b4*/ 	.short	0x010a
        /*03b6*/ 	.byte	0x3f
	.zero		1


	//   ....[50]....
        /*03b8*/ 	.word	0x00008190
        /*03bc*/ 	.word	0x00000003
        /*03c0*/ 	.word	0x00000000
        /*03c4*/ 	.short	0x010a
        /*03c6*/ 	.byte	0x3f
	.zero		1


	//   ....[51]....
        /*03c8*/ 	.word	0x00008200
        /*03cc*/ 	.word	0x00000011
        /*03d0*/ 	.word	0xfffffff8
        /*03d4*/ 	.short	0x010a
        /*03d6*/ 	.byte	0x3f
	.zero		1


	//   ....[52]....
        /*03d8*/ 	.word	0x00008260
        /*03dc*/ 	.word	0x00000011
        /*03e0*/ 	.word	0x00000000
        /*03e4*/ 	.short	0x010a
        /*03e6*/ 	.byte	0x3f
	.zero		1


	//   ....[53]....
        /*03e8*/ 	.word	0x000082c0
        /*03ec*/ 	.word	0x00000013
        /*03f0*/ 	.word	0x00000000
        /*03f4*/ 	.short	0x010a
        /*03f6*/ 	.byte	0x3f
	.zero		1


	//   ....[54]....
        /*03f8*/ 	.word	0x00008320
        /*03fc*/ 	.word	0x00000011
        /*0400*/ 	.word	0x00000008
        /*0404*/ 	.short	0x010a
        /*0406*/ 	.byte	0x3f
	.zero		1


	//   ....[55]....
        /*0408*/ 	.word	0x000083f0
        /*040c*/ 	.word	0x00000013
        /*0410*/ 	.word	0x00000058
        /*0414*/ 	.short	0x010a
        /*0416*/ 	.byte	0x3f
	.zero		1


	//   ....[56]....
        /*0418*/ 	.word	0x000084d0
        /*041c*/ 	.word	0x00000005
        /*0420*/ 	.word	0x00000000
        /*0424*/ 	.short	0x010a
        /*0426*/ 	.byte	0x3f
	.zero		1


	//   ....[57]....
        /*0428*/ 	.word	0x00008520
        /*042c*/ 	.word	0x00000007
        /*0430*/ 	.word	0x00000000
        /*0434*/ 	.short	0x010a
        /*0436*/ 	.byte	0x3f
	.zero		1


	//   ....[58]....
        /*0438*/ 	.word	0x00008570
        /*043c*/ 	.word	0x00000006
        /*0440*/ 	.word	0x00000000
        /*0444*/ 	.short	0x010a
        /*0446*/ 	.byte	0x3f
	.zero		1


	//   ....[59]....
        /*0448*/ 	.word	0x000085c0
        /*044c*/ 	.word	0x00000009
        /*0450*/ 	.word	0x00000000
        /*0454*/ 	.short	0x010a
        /*0456*/ 	.byte	0x3f
	.zero		1


	//   ....[60]....
        /*0458*/ 	.word	0x00008610
        /*045c*/ 	.word	0x00000006
        /*0460*/ 	.word	0x00000000
        /*0464*/ 	.short	0x010a
        /*0466*/ 	.byte	0x3f
	.zero		1


	//   ....[61]....
        /*0468*/ 	.word	0x00008660
        /*046c*/ 	.word	0x00000009
        /*0470*/ 	.word	0x00000000
        /*0474*/ 	.short	0x010a
        /*0476*/ 	.byte	0x3f
	.zero		1


	//   ....[62]....
        /*0478*/ 	.word	0x000086b0
        /*047c*/ 	.word	0x00000006
        /*0480*/ 	.word	0x00000000
        /*0484*/ 	.short	0x010a
        /*0486*/ 	.byte	0x3f
	.zero		1


	//   ....[63]....
        /*0488*/ 	.word	0x00008700
        /*048c*/ 	.word	0x00000009
        /*0490*/ 	.word	0x00000000
        /*0494*/ 	.short	0x010a
        /*0496*/ 	.byte	0x3f
	.zero		1


	//   ....[64]....
        /*0498*/ 	.word	0x00008750
        /*049c*/ 	.word	0x00000008
        /*04a0*/ 	.word	0x00000000
        /*04a4*/ 	.short	0x010a
        /*04a6*/ 	.byte	0x3f
	.zero		1


	//   ....[65]....
        /*04a8*/ 	.word	0x000087a0
        /*04ac*/ 	.word	0x0000000b
        /*04b0*/ 	.word	0x00000000
        /*04b4*/ 	.short	0x010a
        /*04b6*/ 	.byte	0x3f
	.zero		1


	//----- nvinfo : EIATTR_NUM_MBARRIERS
	.align		4
.L_28:
        /*04b8*/ 	.byte	0x03, 0x38
        /*04ba*/ 	.short	0x001c


	//----- nvinfo : EIATTR_EXIT_INSTR_OFFSETS
	.align		4
        /*04bc*/ 	.byte	0x04, 0x1c
        /*04be*/ 	.short	(.L_30 - .L_29)


	//   ....[0]....
.L_29:
        /*04c0*/ 	.word	0x000014b0


	//   ....[1]....
        /*04c4*/ 	.word	0x00001510


	//   ....[2]....
        /*04c8*/ 	.word	0x00006e10


	//   ....[3]....
        /*04cc*/ 	.word	0x00006e40


	//   ....[4]....
        /*04d0*/ 	.word	0x000081e0


	//----- nvinfo : EIATTR_MAX_THREADS
	.align		4
.L_30:
        /*04d4*/ 	.byte	0x04, 0x05
        /*04d6*/ 	.short	(.L_32 - .L_31)
.L_31:
        /*04d8*/ 	.word	0x00000180
        /*04dc*/ 	.word	0x00000001
        /*04e0*/ 	.word	0x00000001


	//----- nvinfo : EIATTR_CRS_STACK_SIZE
	.align		4
.L_32:
        /*04e4*/ 	.byte	0x04, 0x1e
        /*04e6*/ 	.short	(.L_34 - .L_33)
.L_33:
        /*04e8*/ 	.word	0x00000000


	//----- nvinfo : EIATTR_CBANK_PARAM_SIZE
	.align		4
.L_34:
        /*04ec*/ 	.byte	0x03, 0x19
        /*04ee*/ 	.short	0x0470


	//----- nvinfo : EIATTR_PARAM_CBANK
	.align		4
        /*04f0*/ 	.byte	0x04, 0x0a
        /*04f2*/ 	.short	(.L_36 - .L_35)
	.align		4
.L_35:
        /*04f4*/ 	.word	index@(.nv.constant0._ZN7cutlass13device_kernelINS_4gemm6kernel13GemmUniversalIN4cute5tupleIJiiiiEEENS1_10collective13CollectiveMmaINS1_37MainloopSm90TmaGmmaWarpSpecializedFP8ILi11ENS5_IJNS4_1CILi2EEENSA_ILi1EEESC_EEENS1_32KernelTmaWarpSpecializedPingpongEEENS5_IJNSA_ILi64EEENSA_ILi96EEENSA_ILi128EEEEEENS_12float_e4m3_tENS5_IJlSC_lEEESK_SL_NS4_8TiledMMAINS4_8MMA_AtomIJNS4_4SM904GMMA30MMA_64x96x32_F32E4M3E4M3_SS_TNILNSP_7ScaleInE1ELSR_1EEEEEENS4_6LayoutINS5_IJSC_SC_SC_EEENS5_IJNSA_ILi0EEESW_SW_EEEEENS5_IJNS4_10UnderscoreESZ_SZ_EEEEENS4_13SM90_TMA_LOADENS4_14ComposedLayoutINS4_7SwizzleILi3ELi4ELi3EEENS4_18smem_ptr_flag_bitsILi8EEENSU_INS5_IJNSA_ILi8EEESI_EEENS5_IJSI_SC_EEEEEEEvNS4_8identityENS4_23SM90_TMA_LOAD_MULTICASTES1C_vS1D_EENS_8epilogue10collective6detail29Sm90TmaWarpSpecializedAdapterINS1H_15DefaultEpilogueISK_SL_SL_NS1G_6thread17LinearCombinationISK_Li1EffLNS1L_9ScaleType4KindE0ELNS_15FloatRoundStyleE2ESK_EENS1_15EpilogueDefaultEEEEEvvEEEEvNT_6ParamsE)
        /*04f8*/ 	.short	0x0210
        /*04fa*/ 	.short	0x0470


	//----- nvinfo : EIATTR_SW_WAR
	.align		4
.L_36:
        /*04fc*/ 	.byte	0x04, 0x36
        /*04fe*/ 	.short	(.L_38 - .L_37)
.L_37:
        /*0500*/ 	.word	0x00000008
.L_38:


//--------------------- .nv.callgraph             --------------------------
	.section	.nv.callgraph,"",@"SHT_CUDA_CALLGRAPH"
	.align	4
	.sectionentsize	8
	.align		4
        /*0000*/ 	.word	0x00000000
	.align		4
        /*0004*/ 	.word	0xffffffff
	.align		4
        /*0008*/ 	.word	0x00000000
	.align		4
        /*000c*/ 	.word	0xfffffffe
	.align		4
        /*0010*/ 	.word	0x00000000
	.align		4
        /*0014*/ 	.word	0xfffffffd
	.align		4
        /*0018*/ 	.word	0x00000000
	.align		4
        /*001c*/ 	.word	0xfffffffc


//--------------------- .nv.constant4             --------------------------
	.section	.nv.constant4,"a",@progbits
	.align	8
	.align		8
.nv.constant4:
        /*0000*/ 	.dword	_ZN39_INTERNAL_5a38cbbd_4_k_cu_ae799547_40514cuda3std3__45__cpo5beginE
	.align		8
        /*0008*/ 	.dword	_ZN39_INTERNAL_5a38cbbd_4_k_cu_ae799547_40514cuda3std3__45__cpo3endE
	.align		8
        /*0010*/ 	.dword	_ZN39_INTERNAL_5a38cbbd_4_k_cu_ae799547_40514cuda3std3__45__cpo6cbeginE
	.align		8
        /*0018*/ 	.dword	_ZN39_INTERNAL_5a38cbbd_4_k_cu_ae799547_40514cuda3std3__45__cpo4cendE
	.align		8
        /*0020*/ 	.dword	_ZN39_INTERNAL_5a38cbbd_4_k_cu_ae799547_40514cuda3std3__441_GLOBAL__N__5a38cbbd_4_k_cu_ae799547_40516ignoreE
	.align		8
        /*0028*/ 	.dword	_ZN39_INTERNAL_5a38cbbd_4_k_cu_ae799547_40514cuda3std3__419piecewise_constructE
	.align		8
        /*0030*/ 	.dword	_ZN39_INTERNAL_5a38cbbd_4_k_cu_ae799547_40514cuda3std3__48in_placeE
	.align		8
        /*0038*/ 	.dword	_ZN39_INTERNAL_5a38cbbd_4_k_cu_ae799547_40514cuda3std6ranges3__45__cpo4swapE
	.align		8
        /*0040*/ 	.dword	_ZN39_INTERNAL_5a38cbbd_4_k_cu_ae799547_40514cuda3std6ranges3__45__cpo9iter_moveE
	.align		8
        /*0048*/ 	.dword	_ZN39_INTERNAL_5a38cbbd_4_k_cu_ae799547_40514cute7productE
	.align		8
        /*0050*/ 	.dword	_ZN39_INTERNAL_5a38cbbd_4_k_cu_ae799547_40514cute1_E


//--------------------- .text._ZN7cutlass13device_kernelINS_4gemm6kernel13GemmUniversalIN4cute5tupleIJiiiiEEENS1_10collective13CollectiveMmaINS1_37MainloopSm90TmaGmmaWarpSpecializedFP8ILi11ENS5_IJNS4_1CILi2EEENSA_ILi1EEESC_EEENS1_32KernelTmaWarpSpecializedPingpongEEENS5_IJNSA_ILi64EEENSA_ILi96EEENSA_ILi128EEEEEENS_12float_e4m3_tENS5_IJlSC_lEEESK_SL_NS4_8TiledMMAINS4_8MMA_AtomIJNS4_4SM904GMMA30MMA_64x96x32_F32E4M3E4M3_SS_TNILNSP_7ScaleInE1ELSR_1EEEEEENS4_6LayoutINS5_IJSC_SC_SC_EEENS5_IJNSA_ILi0EEESW_SW_EEEEENS5_IJNS4_10UnderscoreESZ_SZ_EEEEENS4_13SM90_TMA_LOADENS4_14ComposedLayoutINS4_7SwizzleILi3ELi4ELi3EEENS4_18smem_ptr_flag_bitsILi8EEENSU_INS5_IJNSA_ILi8EEESI_EEENS5_IJSI_SC_EEEEEEEvNS4_8identityENS4_23SM90_TMA_LOAD_MULTICASTES1C_vS1D_EENS_8epilogue10collective6detail29Sm90TmaWarpSpecializedAdapterINS1H_15DefaultEpilogueISK_SL_SL_NS1G_6thread17LinearCombinationISK_Li1EffLNS1L_9ScaleType4KindE0ELNS_15FloatRoundStyleE2ESK_EENS1_15EpilogueDefaultEEEEEvvEEEEvNT_6ParamsE --------------------------
	.section	.text._ZN7cutlass13device_kernelINS_4gemm6kernel13GemmUniversalIN4cute5tupleIJiiiiEEENS1_10collective13CollectiveMmaINS1_37MainloopSm90TmaGmmaWarpSpecializedFP8ILi11ENS5_IJNS4_1CILi2EEENSA_ILi1EEESC_EEENS1_32KernelTmaWarpSpecializedPingpongEEENS5_IJNSA_ILi64EEENSA_ILi96EEENSA_ILi128EEEEEENS_12float_e4m3_tENS5_IJlSC_lEEESK_SL_NS4_8TiledMMAINS4_8MMA_AtomIJNS4_4SM904GMMA30MMA_64x96x32_F32E4M3E4M3_SS_TNILNSP_7ScaleInE1ELSR_1EEEEEENS4_6LayoutINS5_IJSC_SC_SC_EEENS5_IJNSA_ILi0EEESW_SW_EEEEENS5_IJNS4_10UnderscoreESZ_SZ_EEEEENS4_13SM90_TMA_LOADENS4_14ComposedLayoutINS4_7SwizzleILi3ELi4ELi3EEENS4_18smem_ptr_flag_bitsILi8EEENSU_INS5_IJNSA_ILi8EEESI_EEENS5_IJSI_SC_EEEEEEEvNS4_8identityENS4_23SM90_TMA_LOAD_MULTICASTES1C_vS1D_EENS_8epilogue10collective6detail29Sm90TmaWarpSpecializedAdapterINS1H_15DefaultEpilogueISK_SL_SL_NS1G_6thread17LinearCombinationISK_Li1EffLNS1L_9ScaleType4KindE0ELNS_15FloatRoundStyleE2ESK_EENS1_15EpilogueDefaultEEEEEvvEEEEvNT_6ParamsE,"ax",@progbits
	.align	128
.text._ZN7cutlass13device_kernelINS_4gemm6kernel13GemmUniversalIN4cute5tupleIJiiiiEEENS1_10collective13CollectiveMmaINS1_37MainloopSm90TmaGmmaWarpSpecializedFP8ILi11ENS5_IJNS4_1CILi2EEENSA_ILi1EEESC_EEENS1_32KernelTmaWarpSpecializedPingpongEEENS5_IJNSA_ILi64EEENSA_ILi96EEENSA_ILi128EEEEEENS_12float_e4m3_tENS5_IJlSC_lEEESK_SL_NS4_8TiledMMAINS4_8MMA_AtomIJNS4_4SM904GMMA30MMA_64x96x32_F32E4M3E4M3_SS_TNILNSP_7ScaleInE1ELSR_1EEEEEENS4_6LayoutINS5_IJSC_SC_SC_EEENS5_IJNSA_ILi0EEESW_SW_EEEEENS5_IJNS4_10UnderscoreESZ_SZ_EEEEENS4_13SM90_TMA_LOADENS4_14ComposedLayoutINS4_7SwizzleILi3ELi4ELi3EEENS4_18smem_ptr_flag_bitsILi8EEENSU_INS5_IJNSA_ILi8EEESI_EEENS5_IJSI_SC_EEEEEEEvNS4_8identityENS4_23SM90_TMA_LOAD_MULTICASTES1C_vS1D_EENS_8epilogue10collective6detail29Sm90TmaWarpSpecializedAdapterINS1H_15DefaultEpilogueISK_SL_SL_NS1G_6thread17LinearCombinationISK_Li1EffLNS1L_9ScaleType4KindE0ELNS_15FloatRoundStyleE2ESK_EENS1_15EpilogueDefaultEEEEEvvEEEEvNT_6ParamsE:
        .type           _ZN7cutlass13device_kernelINS_4gemm6kernel13GemmUniversalIN4cute5tupleIJiiiiEEENS1_10collective13CollectiveMmaINS1_37MainloopSm90TmaGmmaWarpSpecializedFP8ILi11ENS5_IJNS4_1CILi2EEENSA_ILi1EEESC_EEENS1_32KernelTmaWarpSpecializedPingpongEEENS5_IJNSA_ILi64EEENSA_ILi96EEENSA_ILi128EEEEEENS_12float_e4m3_tENS5_IJlSC_lEEESK_SL_NS4_8TiledMMAINS4_8MMA_AtomIJNS4_4SM904GMMA30MMA_64x96x32_F32E4M3E4M3_SS_TNILNSP_7ScaleInE1ELSR_1EEEEEENS4_6LayoutINS5_IJSC_SC_SC_EEENS5_IJNSA_ILi0EEESW_SW_EEEEENS5_IJNS4_10UnderscoreESZ_SZ_EEEEENS4_13SM90_TMA_LOADENS4_14ComposedLayoutINS4_7SwizzleILi3ELi4ELi3EEENS4_18smem_ptr_flag_bitsILi8EEENSU_INS5_IJNSA_ILi8EEESI_EEENS5_IJSI_SC_EEEEEEEvNS4_8identityENS4_23SM90_TMA_LOAD_MULTICASTES1C_vS1D_EENS_8epilogue10collective6detail29Sm90TmaWarpSpecializedAdapterINS1H_15DefaultEpilogueISK_SL_SL_NS1G_6thread17LinearCombinationISK_Li1EffLNS1L_9ScaleType4KindE0ELNS_15FloatRoundStyleE2ESK_EENS1_15EpilogueDefaultEEEEEvvEEEEvNT_6ParamsE,@function
        .size           _ZN7cutlass13device_kernelINS_4gemm6kernel13GemmUniversalIN4cute5tupleIJiiiiEEENS1_10collective13CollectiveMmaINS1_37MainloopSm90TmaGmmaWarpSpecializedFP8ILi11ENS5_IJNS4_1CILi2EEENSA_ILi1EEESC_EEENS1_32KernelTmaWarpSpecializedPingpongEEENS5_IJNSA_ILi64EEENSA_ILi96EEENSA_ILi128EEEEEENS_12float_e4m3_tENS5_IJlSC_lEEESK_SL_NS4_8TiledMMAINS4_8MMA_AtomIJNS4_4SM904GMMA30MMA_64x96x32_F32E4M3E4M3_SS_TNILNSP_7ScaleInE1ELSR_1EEEEEENS4_6LayoutINS5_IJSC_SC_SC_EEENS5_IJNSA_ILi0EEESW_SW_EEEEENS5_IJNS4_10UnderscoreESZ_SZ_EEEEENS4_13SM90_TMA_LOADENS4_14ComposedLayoutINS4_7SwizzleILi3ELi4ELi3EEENS4_18smem_ptr_flag_bitsILi8EEENSU_INS5_IJNSA_ILi8EEESI_EEENS5_IJSI_SC_EEEEEEEvNS4_8identityENS4_23SM90_TMA_LOAD_MULTICASTES1C_vS1D_EENS_8epilogue10collective6detail29Sm90TmaWarpSpecializedAdapterINS1H_15DefaultEpilogueISK_SL_SL_NS1G_6thread17LinearCombinationISK_Li1EffLNS1L_9ScaleType4KindE0ELNS_15FloatRoundStyleE2ESK_EENS1_15EpilogueDefaultEEEEEvvEEEEvNT_6ParamsE,(.L_x_191 - _ZN7cutlass13device_kernelINS_4gemm6kernel13GemmUniversalIN4cute5tupleIJiiiiEEENS1_10collective13CollectiveMmaINS1_37MainloopSm90TmaGmmaWarpSpecializedFP8ILi11ENS5_IJNS4_1CILi2EEENSA_ILi1EEESC_EEENS1_32KernelTmaWarpSpecializedPingpongEEENS5_IJNSA_ILi64EEENSA_ILi96EEENSA_ILi128EEEEEENS_12float_e4m3_tENS5_IJlSC_lEEESK_SL_NS4_8TiledMMAINS4_8MMA_AtomIJNS4_4SM904GMMA30MMA_64x96x32_F32E4M3E4M3_SS_TNILNSP_7ScaleInE1ELSR_1EEEEEENS4_6LayoutINS5_IJSC_SC_SC_EEENS5_IJNSA_ILi0EEESW_SW_EEEEENS5_IJNS4_10UnderscoreESZ_SZ_EEEEENS4_13SM90_TMA_LOADENS4_14ComposedLayoutINS4_7SwizzleILi3ELi4ELi3EEENS4_18smem_ptr_flag_bitsILi8EEENSU_INS5_IJNSA_ILi8EEESI_EEENS5_IJSI_SC_EEEEEEEvNS4_8identityENS4_23SM90_TMA_LOAD_MULTICASTES1C_vS1D_EENS_8epilogue10collective6detail29Sm90TmaWarpSpecializedAdapterINS1H_15DefaultEpilogueISK_SL_SL_NS1G_6thread17LinearCombinationISK_Li1EffLNS1L_9ScaleType4KindE0ELNS_15FloatRoundStyleE2ESK_EENS1_15EpilogueDefaultEEEEEvvEEEEvNT_6ParamsE)
        .other          _ZN7cutlass13device_kernelINS_4gemm6kernel13GemmUniversalIN4cute5tupleIJiiiiEEENS1_10collective13CollectiveMmaINS1_37MainloopSm90TmaGmmaWarpSpecializedFP8ILi11ENS5_IJNS4_1CILi2EEENSA_ILi1EEESC_EEENS1_32KernelTmaWarpSpecializedPingpongEEENS5_IJNSA_ILi64EEENSA_ILi96EEENSA_ILi128EEEEEENS_12float_e4m3_tENS5_IJlSC_lEEESK_SL_NS4_8TiledMMAINS4_8MMA_AtomIJNS4_4SM904GMMA30MMA_64x96x32_F32E4M3E4M3_SS_TNILNSP_7ScaleInE1ELSR_1EEEEEENS4_6LayoutINS5_IJSC_SC_SC_EEENS5_IJNSA_ILi0EEESW_SW_EEEEENS5_IJNS4_10UnderscoreESZ_SZ_EEEEENS4_13SM90_TMA_LOADENS4_14ComposedLayoutINS4_7SwizzleILi3ELi4ELi3EEENS4_18smem_ptr_flag_bitsILi8EEENSU_INS5_IJNSA_ILi8EEESI_EEENS5_IJSI_SC_EEEEEEEvNS4_8identityENS4_23SM90_TMA_LOAD_MULTICASTES1C_vS1D_EENS_8epilogue10collective6detail29Sm90TmaWarpSpecializedAdapterINS1H_15DefaultEpilogueISK_SL_SL_NS1G_6thread17LinearCombinationISK_Li1EffLNS1L_9ScaleType4KindE0ELNS_15FloatRoundStyleE2ESK_EENS1_15EpilogueDefaultEEEEEvvEEEEvNT_6ParamsE,@"STO_CUDA_ENTRY STV_DEFAULT"
_ZN7cutlass13device_kernelINS_4gemm6kernel13GemmUniversalIN4cute5tupleIJiiiiEEENS1_10collective13CollectiveMmaINS1_37MainloopSm90TmaGmmaWarpSpecializedFP8ILi11ENS5_IJNS4_1CILi2EEENSA_ILi1EEESC_EEENS1_32KernelTmaWarpSpecializedPingpongEEENS5_IJNSA_ILi64EEENSA_ILi96EEENSA_ILi128EEEEEENS_12float_e4m3_tENS5_IJlSC_lEEESK_SL_NS4_8TiledMMAINS4_8MMA_AtomIJNS4_4SM904GMMA30MMA_64x96x32_F32E4M3E4M3_SS_TNILNSP_7ScaleInE1ELSR_1EEEEEENS4_6LayoutINS5_IJSC_SC_SC_EEENS5_IJNSA_ILi0EEESW_SW_EEEEENS5_IJNS4_10UnderscoreESZ_SZ_EEEEENS4_13SM90_TMA_LOADENS4_14ComposedLayoutINS4_7SwizzleILi3ELi4ELi3EEENS4_18smem_ptr_flag_bitsILi8EEENSU_INS5_IJNSA_ILi8EEESI_EEENS5_IJSI_SC_EEEEEEEvNS4_8identityENS4_23SM90_TMA_LOAD_MULTICASTES1C_vS1D_EENS_8epilogue10collective6detail29Sm90TmaWarpSpecializedAdapterINS1H_15DefaultEpilogueISK_SL_SL_NS1G_6thread17LinearCombinationISK_Li1EffLNS1L_9ScaleType4KindE0ELNS_15FloatRoundStyleE2ESK_EENS1_15EpilogueDefaultEEEEEvvEEEEvNT_6ParamsE:
[----:B------:R-:W-:Y:S01]  /*0000*/  LDC R1, c[0x0][0x28] ;  /* 0x00000a00ff017b82 */ /* 0x000fe20000000800 */
[----:B------:R-:W0:Y:S01]  /*0010*/  S2R R11, SR_TID.X ;  /* 0x00000000000b7919 */ /* 0x000e220000002100 */
[----:B------:R-:W-:Y:S01]  /*0020*/  ELECT P0, URZ, PT ;  /* 0x00000000003f782f */ /* 0x000fe20003800000 */
[----:B------:R-:W-:Y:S01]  /*0030*/  BSSY B0, `(.L_x_0) ;  /* 0x000000f000007945 */ /* 0x000fe20003800000 */
[--C-:B0-----:R-:W-:Y:S02]  /*0040*/  SHF.R.U32.HI R0, RZ, 0x5, R11.reuse ;  /* 0x00000005ff007819 */ /* 0x101fe4000001160b */
[----:B------:R-:W-:-:S03]  /*0050*/  SHF.R.U32.HI R5, RZ, 0x7, R11 ;  /* 0x00000007ff057819 */ /* 0x000fc6000001160b */
[----:B------:R-:W0:Y:S04]  /*0060*/  SHFL.IDX PT, R2, R0, RZ, 0x1f ;  /* 0x00001fff00027589 */ /* 0x000e2800000e0000 */
[----:B------:R1:W2:Y:S01]  /*0070*/  SHFL.IDX PT, R6, R5, RZ, 0x1f ;  /* 0x00001fff05067589 */ /* 0x0002a200000e0000 */
[----:B0-----:R-:W-:-:S13]  /*0080*/  ISETP.NE.OR P0, PT, R2, RZ, !P0 ;  /* 0x000000ff0200720c */ /* 0x001fda0004705670 */
[----:B-12---:R-:W-:Y:S05]  /*0090*/  @P0 BRA `(.L_x_1) ;  /* 0x0000000000200947 */ /* 0x006fea0003800000 */
[----:B------:R-:W-:Y:S02]  /*00a0*/  ULDC.64 UR4, c[0x0][0x198] ;  /* 0x0000660000047ab9 */ /* 0x000fe40000000a00 */
[----:B------:R-:W-:Y:S02]  /*00b0*/  UIADD3 UR6, UP0, UR4, 0xf0, URZ ;  /* 0x000000f004067890 */ /* 0x000fe4000ff1e03f */
[----:B------:R-:W-:Y:S02]  /*00c0*/  UIADD3 UR4, UP1, UR4, 0x1f0, URZ ;  /* 0x000001f004047890 */ /* 0x000fe4000ff3e03f */
[----:B------:R-:W-:Y:S02]  /*00d0*/  UIADD3.X UR7, URZ, UR5, URZ, UP0, !UPT ;  /* 0x000000053f077290 */ /* 0x000fe400087fe43f */
[----:B------:R-:W-:-:S07]  /*00e0*/  UIADD3.X UR5, URZ, UR5, URZ, UP1, !UPT ;  /* 0x000000053f057290 */ /* 0x000fce0008ffe43f */
[----:B------:R0:W-:Y:S02]  /*00f0*/  UTMACCTL.PF [UR6] ;  /* 0x00000000060079b9 */ /* 0x0001e40008040000 */
[----:B------:R0:W-:Y:S02]  /*0100*/  UTMACCTL.PF [UR4] ;  /* 0x00000000040079b9 */ /* 0x0001e40008040000 */
[----:B0-----:R-:W-:Y:S01]  /*0110*/  NOP ;  /* 0x0000000000007918 */ /* 0x001fe20000000000 */
.L_x_1:
[----:B------:R-:W-:Y:S05]  /*0120*/  BSYNC B0 ;  /* 0x0000000000007941 */ /* 0x000fea0003800000 */
.L_x_0:
[----:B------:R-:W0:Y:S02]  /*0130*/  SHFL.IDX PT, R7, R0, RZ, 0x1f ;  /* 0x00001fff00077589 */ /* 0x000e2400000e0000 */
[----:B0-----:R-:W-:-:S13]  /*0140*/  ISETP.NE.AND P0, PT, R7, RZ, PT ;  /* 0x000000ff0700720c */ /* 0x001fda0003f05270 */
[----:B------:R-:W-:Y:S05]  /*0150*/  @P0 BRA `(.L_x_2) ;  /* 0x00000000009c0947 */ /* 0x000fea0003800000 */
[----:B------:R-:W-:Y:S01]  /*0160*/  ELECT P0, URZ, PT ;  /* 0x00000000003f782f */ /* 0x000fe20003800000 */
[----:B------:R-:W-:-:S12]  /*0170*/  BSSY B0, `(.L_x_2) ;  /* 0x0000025000007945 */ /* 0x000fd80003800000 */
[----:B------:R-:W-:Y:S05]  /*0180*/  @!P0 BRA `(.L_x_3) ;  /* 0x00000000008c8947 */ /* 0x000fea0003800000 */
[----:B------:R-:W0:Y:S01]  /*0190*/  S2UR UR8, SR_CgaCtaId ;  /* 0x00000000000879c3 */ /* 0x000e220000008800 */
[----:B------:R-:W-:Y:S01]  /*01a0*/  UMOV UR4, 0x400 ;  /* 0x0000040000047882 */ /* 0x000fe20000000000 */
[----:B------:R-:W-:Y:S01]  /*01b0*/  UMOV UR5, 0x1 ;  /* 0x0000000100057882 */ /* 0x000fe20000000000 */
[----:B------:R-:W-:Y:S02]  /*01c0*/  UMOV UR6, 0x2 ;  /* 0x0000000200067882 */ /* 0x000fe40000000000 */
[----:B------:R-:W-:-:S04]  /*01d0*/  UIADD3 UR6, -UR6, 0x100000, URZ ;  /* 0x0010000006067890 */ /* 0x000fc8000fffe13f */
[----:B------:R-:W-:Y:S02]  /*01e0*/  USHF.L.U32 UR7, UR6, 0xb, URZ ;  /* 0x0000000b06077899 */ /* 0x000fe4000800063f */
[----:B------:R-:W-:Y:S02]  /*01f0*/  USHF.L.U32 UR6, UR6, 0x1, URZ ;  /* 0x0000000106067899 */ /* 0x000fe4000800063f */
[----:B0-----:R-:W-:Y:S02]  /*0200*/  ULEA UR8, UR8, UR4, 0x18 ;  /* 0x0000000408087291 */ /* 0x001fe4000f8ec03f */
[----:B------:R-:W-:-:S04]  /*0210*/  UIADD3 UR4, -UR5, 0x100000, URZ ;  /* 0x0010000005047890 */ /* 0x000fc8000fffe13f */
[----:B------:R-:W-:Y:S02]  /*0220*/  USHF.L.U32 UR5, UR4, 0xb, URZ ;  /* 0x0000000b04057899 */ /* 0x000fe4000800063f */
[----:B------:R-:W-:Y:S01]  /*0230*/  USHF.L.U32 UR4, UR4, 0x1, URZ ;  /* 0x0000000104047899 */ /* 0x000fe2000800063f */
[----:B------:R-:W0:Y:S11]  /*0240*/  FENCE.VIEW.ASYNC.S ;  /* 0x00000000000073c6 */ /* 0x000e360000000000 */
[----:B0-----:R0:W1:Y:S01]  /*0250*/  SYNCS.EXCH.64 URZ, [UR8], UR4 ;  /* 0x00000004083f75b2 */ /* 0x0010620008000100 */
[----:B------:R0:W2:Y:S01]  /*0260*/  SYNCS.EXCH.64 URZ, [UR8+0x58], UR6 ;  /* 0x00005806083f75b2 */ /* 0x0000a20008000100 */
[----:B------:R0:W3:Y:S01]  /*0270*/  SYNCS.EXCH.64 URZ, [UR8+0x8], UR4 ;  /* 0x00000804083f75b2 */ /* 0x0000e20008000100 */
[----:B------:R0:W4:Y:S01]  /*0280*/  SYNCS.EXCH.64 URZ, [UR8+0x60], UR6 ;  /* 0x00006006083f75b2 */ /* 0x0001220008000100 */
[----:B------:R0:W0:Y:S01]  /*0290*/  SYNCS.EXCH.64 URZ, [UR8+0x10], UR4 ;  /* 0x00001004083f75b2 */ /* 0x0000220008000100 */
        /* <DEDUP_REMOVED lines=17> */
[----:B------:R-:W-:Y:S01]  /*03b0*/  NOP ;  /* 0x0000000000007918 */ /* 0x000fe20000000000 */
.L_x_3:
[----:B0-----:R-:W-:Y:S05]  /*03c0*/  BSYNC B0 ;  /* 0x0000000000007941 */ /* 0x001fea0003800000 */
.L_x_2:
[----:B------:R-:W0:Y:S01]  /*03d0*/  SHFL.IDX PT, R3, R0, RZ, 0x1f ;  /* 0x00001fff00037589 */ /* 0x000e2200000e0000 */
[----:B------:R-:W-:Y:S01]  /*03e0*/  SHF.R.S32.HI R4, RZ, 0x1f, R11 ;  /* 0x0000001fff047819 */ /* 0x000fe2000001140b */
[----:B------:R-:W5:Y:S01]  /*03f0*/  S2UR UR13, SR_CTAID.X ;  /* 0x00000000000d79c3 */ /* 0x000f620000002500 */
[----:B------:R-:W-:Y:S01]  /*0400*/  ELECT P0, URZ, PT ;  /* 0x00000000003f782f */ /* 0x000fe20003800000 */
[----:B------:R1:W2:Y:S01]  /*0410*/  SHFL.IDX PT, R8, R0, RZ, 0x1f ;  /* 0x00001fff00087589 */ /* 0x0002a200000e0000 */
[----:B------:R-:W-:Y:S02]  /*0420*/  LEA.HI R4, R4, R11, RZ, 0x7 ;  /* 0x0000000b04047211 */ /* 0x000fe400078f38ff */
[----:B------:R-:W-:Y:S01]  /*0430*/  ELECT P1, URZ, PT ;  /* 0x00000000003f782f */ /* 0x000fe20003820000 */
[----:B------:R-:W-:Y:S01]  /*0440*/  NOP ;  /* 0x0000000000007918 */ /* 0x000fe20000000000 */
[----:B------:R-:W3:Y:S01]  /*0450*/  S2R R16, SR_CTAID.Y ;  /* 0x0000000000107919 */ /* 0x000ee20000002600 */
[----:B------:R-:W-:Y:S01]  /*0460*/  LOP3.LUT R4, R4, 0xffffff80, RZ, 0xc0, !PT ;  /* 0xffffff8004047812 */ /* 0x000fe200078ec0ff */
[----:B------:R-:W-:Y:S01]  /*0470*/  ULDC UR4, c[0x0][0x150] ;  /* 0x0000540000047ab9 */ /* 0x000fe20000000800 */
[----:B------:R-:W4:Y:S01]  /*0480*/  LDC R12, c[0x0][0x144] ;  /* 0x00005100ff0c7b82 */ /* 0x000f220000000800 */
[----:B------:R2:W4:Y:S01]  /*0490*/  SHFL.IDX PT, R14, R5, RZ, 0x1f ;  /* 0x00001fff050e7589 */ /* 0x00052200000e0000 */
[----:B------:R-:W-:Y:S01]  /*04a0*/  UMOV UR12, 0x80 ;  /* 0x00000080000c7882 */ /* 0x000fe20000000000 */
[----:B------:R-:W-:Y:S01]  /*04b0*/  IMAD.IADD R10, R11, 0x1, -R4 ;  /* 0x000000010b0a7824 */ /* 0x000fe200078e0a04 */
[----:B------:R-:W-:Y:S01]  /*04c0*/  NOP ;  /* 0x0000000000007918 */ /* 0x000fe20000000000 */
[C---:B------:R-:W-:Y:S01]  /*04d0*/  VIADD R38, R6.reuse, 0xffffffff ;  /* 0xffffffff06267836 */ /* 0x040fe20000000000 */
[----:B------:R-:W-:-:S02]  /*04e0*/  ISETP.NE.AND P4, PT, R6, RZ, PT ;  /* 0x000000ff0600720c */ /* 0x000fc40003f85270 */
[----:B------:R-:W-:Y:S01]  /*04f0*/  SHF.R.S32.HI R19, RZ, 0x1f, R10 ;  /* 0x0000001fff137819 */ /* 0x000fe2000001140a */
[----:B------:R-:W4:Y:S01]  /*0500*/  LDC R13, c[0x0][0x140] ;  /* 0x00005000ff0d7b82 */ /* 0x000f220000000800 */
[----:B------:R-:W-:Y:S02]  /*0510*/  ISETP.GE.U32.AND P6, PT, R38, 0x2, PT ;  /* 0x000000022600780c */ /* 0x000fe40003fc6070 */
[----:B0-----:R-:W-:Y:S02]  /*0520*/  ISETP.NE.OR P0, PT, R3, RZ, !P0 ;  /* 0x000000ff0300720c */ /* 0x001fe40004705670 */
[----:B------:R-:W-:Y:S02]  /*0530*/  LEA.HI R3, R19, R10, RZ, 0x3 ;  /* 0x0000000a13037211 */ /* 0x000fe400078f18ff */
[----:B-----5:R-:W-:Y:S01]  /*0540*/  I2FP.F32.U32 R4, UR13 ;  /* 0x0000000d00047c45 */ /* 0x020fe20008201000 */
[----:B------:R-:W0:Y:S01]  /*0550*/  LDC R27, c[0x0][0x148] ;  /* 0x00005200ff1b7b82 */ /* 0x000e220000000800 */
[----:B-1----:R-:W-:-:S02]  /*0560*/  SHF.R.S32.HI R0, RZ, 0x3, R3 ;  /* 0x00000003ff007819 */ /* 0x002fc40000011403 */
[----:B--2---:R-:W-:Y:S01]  /*0570*/  ISETP.NE.OR P1, PT, R8, RZ, !P1 ;  /* 0x000000ff0800720c */ /* 0x004fe20004f25670 */
[----:B------:R-:W-:Y:S01]  /*0580*/  FMUL R9, R4, UR4 ;  /* 0x0000000404097c20 */ /* 0x000fe20008400000 */
[----:B------:R-:W-:Y:S01]  /*0590*/  SHF.R.S32.HI R3, RZ, 0x1f, R3 ;  /* 0x0000001fff037819 */ /* 0x000fe20000011403 */
[----:B------:R-:W-:Y:S01]  /*05a0*/  ULDC UR4, c[0x0][0x154] ;  /* 0x0000550000047ab9 */ /* 0x000fe20000000800 */
[----:B------:R-:W-:Y:S01]  /*05b0*/  SHF.R.S32.HI R8, RZ, 0x1f, R7 ;  /* 0x0000001fff087819 */ /* 0x000fe20000011407 */
[----:B------:R-:W-:Y:S01]  /*05c0*/  VOTEU.ALL UP1, P0 ;  /* 0x00000000003f7886 */ /* 0x000fe20000020000 */
[----:B------:R-:W-:Y:S01]  /*05d0*/  LEA.HI R4, R3, R0, RZ, 0x2 ;  /* 0x0000000003047211 */ /* 0x000fe200078f10ff */
[----:B------:R-:W1:Y:S01]  /*05e0*/  F2I.U32.TRUNC.NTZ R9, R9 ;  /* 0x0000000900097305 */ /* 0x000e62000020f000 */
[----:B------:R-:W-:Y:S01]  /*05f0*/  LEA.HI R8, R8, R7, RZ, 0x2 ;  /* 0x0000000708087211 */ /* 0x000fe200078f10ff */
[----:B------:R-:W-:Y:S01]  /*0600*/  VOTEU.ALL UP0, P0 ;  /* 0x00000000003f7886 */ /* 0x000fe20000000000 */
[----:B------:R-:W-:Y:S01]  /*0610*/  SHF.R.S32.HI R3, RZ, 0x1f, R2 ;  /* 0x0000001fff037819 */ /* 0x000fe20000011402 */
[----:B------:R-:W2:Y:S01]  /*0620*/  @!UP1 S2UR UR7, SR_CgaCtaId ;  /* 0x00000000000799c3 */ /* 0x000ea20000008800 */
[----:B------:R-:W-:Y:S01]  /*0630*/  LOP3.LUT R5, R4, 0xfffffffc, RZ, 0xc0, !PT ;  /* 0xfffffffc04057812 */ /* 0x000fe200078ec0ff */
[----:B------:R-:W-:Y:S01]  /*0640*/  VOTEU.ALL UP2, P1 ;  /* 0x00000000003f7886 */ /* 0x000fe20000840000 */
[----:B------:R-:W-:Y:S01]  /*0650*/  LOP3.LUT R8, R8, 0x3ffffffc, RZ, 0xc0, !PT ;  /* 0x3ffffffc08087812 */ /* 0x000fe200078ec0ff */
[----:B------:R-:W-:Y:S01]  /*0660*/  @!UP1 UMOV UR6, 0x400 ;  /* 0x0000040000069882 */ /* 0x000fe20000000000 */
[----:B------:R-:W-:Y:S01]  /*0670*/  LEA.HI R3, R3, R2, RZ, 0x2 ;  /* 0x0000000203037211 */ /* 0x000fe200078f10ff */
[----:B------:R-:W-:Y:S01]  /*0680*/  IMAD.IADD R5, R0, 0x1, -R5 ;  /* 0x0000000100057824 */ /* 0x000fe200078e0a05 */
[----:B------:R-:W-:Y:S01]  /*0690*/  @!UP2 UMOV UR9, 0x400 ;  /* 0x000004000009a882 */ /* 0x000fe20000000000 */
[----:B------:R-:W-:Y:S01]  /*06a0*/  IMAD.IADD R8, R7, 0x1, -R8 ;  /* 0x0000000107087824 */ /* 0x000fe200078e0a08 */
[----:B------:R-:W-:Y:S01]  /*06b0*/  LOP3.LUT R3, R3, 0xfffffffc, RZ, 0xc0, !PT ;  /* 0xfffffffc03037812 */ /* 0x000fe200078ec0ff */
[----:B------:R-:W5:Y:S01]  /*06c0*/  @!UP2 S2UR UR10, SR_CgaCtaId ;  /* 0x00000000000aa9c3 */ /* 0x000f620000008800 */
[----:B-1----:R-:W-:Y:S01]  /*06d0*/  IMAD.MOV R9, RZ, RZ, -R9 ;  /* 0x000000ffff097224 */ /* 0x002fe200078e0a09 */
[----:B------:R-:W-:Y:S01]  /*06e0*/  VOTEU.ALL UP3, P1 ;  /* 0x00000000003f7886 */ /* 0x000fe20000860000 */
[----:B------:R-:W-:Y:S01]  /*06f0*/  IMAD R5, R8, 0x4, R5 ;  /* 0x0000000408057824 */ /* 0x000fe200078e0205 */
[----:B------:R-:W-:Y:S01]  /*0700*/  VOTEU.ALL UP4, P1 ;  /* 0x00000000003f7886 */ /* 0x000fe20000880000 */
[----:B------:R-:W-:Y:S01]  /*0710*/  IMAD.IADD R18, R2, 0x1, -R3 ;  /* 0x0000000102127824 */ /* 0x000fe200078e0a03 */
[----:B---3--:R-:W-:Y:S01]  /*0720*/  I2FP.F32.U32 R2, R16 ;  /* 0x0000001000027245 */ /* 0x008fe20000201000 */
[----:B----4-:R-:W-:Y:S01]  /*0730*/  IMAD R25, R12, R9, UR13 ;  /* 0x0000000d0c197e24 */ /* 0x010fe2000f8e0209 */
[C---:B------:R-:W-:Y:S01]  /*0740*/  LEA.HI R0, R5.reuse, R5, RZ, 0x1 ;  /* 0x0000000505007211 */ /* 0x040fe200078f08ff */
[C---:B------:R-:W-:Y:S01]  /*0750*/  IMAD.SHL.U32 R12, R5.reuse, 0x4, RZ ;  /* 0x00000004050c7824 */ /* 0x040fe200078e00ff */
[----:B------:R-:W-:Y:S01]  /*0760*/  VOTEU.ALL UP5, P1 ;  /* 0x00000000003f7886 */ /* 0x000fe200008a0000 */
[----:B------:R-:W-:Y:S01]  /*0770*/  FMUL R2, R2, UR4 ;  /* 0x0000000402027c20 */ /* 0x000fe20008400000 */
[----:B------:R-:W-:Y:S01]  /*0780*/  LOP3.LUT R0, R0, 0xfffffffe, RZ, 0xc0, !PT ;  /* 0xfffffffe00007812 */ /* 0x000fe200078ec0ff */
[----:B------:R-:W-:Y:S01]  /*0790*/  UMOV UR4, 0x20 ;  /* 0x0000002000047882 */ /* 0x000fe20000000000 */
[----:B--2---:R-:W-:Y:S01]  /*07a0*/  @!UP1 ULEA UR8, UR7, UR6, 0x18 ;  /* 0x0000000607089291 */ /* 0x004fe2000f8ec03f */
[----:B------:R-:W-:Y:S01]  /*07b0*/  LOP3.LUT R12, R5, 0xc, R12, 0x78, !PT ;  /* 0x0000000c050c7812 */ /* 0x000fe200078e780c */
[----:B------:R-:W-:-:S04]  /*07c0*/  @!UP1 UIADD3 UR4, -UR4, 0x100000, URZ ;  /* 0x0010000004049890 */ /* 0x000fc8000fffe13f */
[----:B------:R-:W-:Y:S02]  /*07d0*/  @!UP1 USHF.L.U32 UR5, UR4, 0xb, URZ ;  /* 0x0000000b04059899 */ /* 0x000fe4000800063f */
[----:B------:R-:W-:Y:S01]  /*07e0*/  @!UP1 USHF.L.U32 UR4, UR4, 0x1, URZ ;  /* 0x0000000104049899 */ /* 0x000fe2000800063f */
[----:B------:R-:W-:Y:S01]  /*07f0*/  IMAD.IADD R0, R5, 0x1, -R0 ;  /* 0x0000000105007824 */ /* 0x000fe200078e0a00 */
[----:B------:R-:W1:Y:S01]  /*0800*/  F2I.U32.TRUNC.NTZ R2, R2 ;  /* 0x0000000200027305 */ /* 0x000e62000020f000 */
[----:B------:R-:W-:-:S04]  /*0810*/  @!UP2 UIADD3 UR6, -UR12, 0x100000, URZ ;  /* 0x001000000c06a890 */ /* 0x000fc8000fffe13f */
[----:B------:R-:W-:Y:S02]  /*0820*/  @!UP2 USHF.L.U32 UR7, UR6, 0xb, URZ ;  /* 0x0000000b0607a899 */ /* 0x000fe4000800063f */
[----:B------:R-:W-:Y:S01]  /*0830*/  @!UP2 USHF.L.U32 UR6, UR6, 0x1, URZ ;  /* 0x000000010606a899 */ /* 0x000fe2000800063f */
[----:B------:R-:W-:Y:S01]  /*0840*/  ISETP.EQ.U32.AND P3, PT, R13, 0x1, PT ;  /* 0x000000010d00780c */ /* 0x000fe20003f62070 */
[----:B------:R-:W-:Y:S01]  /*0850*/  VOTEU.ALL UP1, P0 ;  /* 0x00000000003f7886 */ /* 0x000fe20000020000 */
[----:B------:R-:W-:Y:S01]  /*0860*/  ISETP.NE.AND P2, PT, R0, R25, PT ;  /* 0x000000190000720c */ /* 0x000fe20003f45270 */
[----:B------:R-:W-:Y:S01]  /*0870*/  IMAD.MOV.U32 R13, RZ, RZ, 0x1 ;  /* 0x00000001ff0d7424 */ /* 0x000fe200078e00ff */
[----:B-----5:R-:W-:Y:S01]  /*0880*/  @!UP2 ULEA UR9, UR10, UR9, 0x18 ;  /* 0x000000090a09a291 */ /* 0x020fe2000f8ec03f */
[----:B------:R-:W-:Y:S01]  /*0890*/  LOP3.LUT P0, RZ, R10, 0x7, RZ, 0xc0, !PT ;  /* 0x000000070aff7812 */ /* 0x000fe2000780c0ff */
[----:B------:R-:W-:Y:S01]  /*08a0*/  VOTEU.ALL UP2, P1 ;  /* 0x00000000003f7886 */ /* 0x000fe20000840000 */
[----:B------:R-:W-:Y:S01]  /*08b0*/  ISETP.NE.AND P1, PT, R18, 0x3, PT ;  /* 0x000000031200780c */ /* 0x000fe20003f25270 */
[----:B------:R-:W2:Y:S02]  /*08c0*/  FENCE.VIEW.ASYNC.S ;  /* 0x00000000000073c6 */ /* 0x000ea40000000000 */
[----:B--2---:R2:W3:Y:S01]  /*08d0*/  @!UP0 SYNCS.EXCH.64 URZ, [UR8+0xe0], UR4 ;  /* 0x0000e004083f85b2 */ /* 0x0044e20008000100 */
[----:B------:R-:W-:-:S02]  /*08e0*/  ISETP.LT.U32.AND P0, PT, R12, 0x2, !P0 ;  /* 0x000000020c00780c */ /* 0x000fc40004701070 */
[----:B------:R-:W-:Y:S01]  /*08f0*/  ISETP.EQ.OR P1, PT, R18, RZ, !P1 ;  /* 0x000000ff1200720c */ /* 0x000fe20004f22670 */
[----:B-1----:R-:W-:Y:S01]  /*0900*/  IMAD.MOV R24, RZ, RZ, -R2 ;  /* 0x000000ffff187224 */ /* 0x002fe200078e0a02 */
[----:B------:R-:W-:Y:S02]  /*0910*/  R2UR UR11, R14 ;  /* 0x000000000e0b72ca */ /* 0x000fe400000e0000 */
[----:B------:R-:W-:Y:S01]  /*0920*/  @P2 LEA.HI R0, R12, R12, RZ, 0x1 ;  /* 0x0000000c0c002211 */ /* 0x000fe200078f08ff */
[----:B0-----:R-:W-:Y:S01]  /*0930*/  IMAD R3, R27, R24, R16 ;  /* 0x000000181b037224 */ /* 0x001fe200078e0210 */
[----:B------:R-:W-:Y:S02]  /*0940*/  ISETP.EQ.AND P1, PT, R6, RZ, P1 ;  /* 0x000000ff0600720c */ /* 0x000fe40000f22270 */
[----:B------:R-:W-:Y:S02]  /*0950*/  @P2 SHF.R.S32.HI R0, RZ, 0x1, R0 ;  /* 0x00000001ff002819 */ /* 0x000fe40000011400 */
[----:B------:R-:W-:Y:S01]  /*0960*/  SEL R7, RZ, 0x1, !P1 ;  /* 0x00000001ff077807 */ /* 0x000fe20004800000 */
[----:B------:R2:W0:Y:S01]  /*0970*/  @!UP1 SYNCS.EXCH.64 URZ, [UR8+0xe8], UR4 ;  /* 0x0000e804083f95b2 */ /* 0x0004220008000100 */
[----:B------:R-:W-:Y:S01]  /*0980*/  @P2 ISETP.NE.AND P5, PT, R0, R3, PT ;  /* 0x000000030000220c */ /* 0x000fe20003fa5270 */
[----:B------:R-:W-:Y:S01]  /*0990*/  NOP ;  /* 0x0000000000007918 */ /* 0x000fe20000000000 */
[----:B------:R-:W-:-:S02]  /*09a0*/  SEL R0, RZ, 0x1, !P0 ;  /* 0x00000001ff007807 */ /* 0x000fc40004000000 */
[----:B------:R-:W-:Y:S02]  /*09b0*/  @P2 SEL R13, RZ, 0x1, P5 ;  /* 0x00000001ff0d2807 */ /* 0x000fe40002800000 */
[----:B------:R-:W-:Y:S02]  /*09c0*/  SEL R7, R7, 0x2, P6 ;  /* 0x0000000207077807 */ /* 0x000fe40003000000 */
[----:B------:R-:W-:Y:S01]  /*09d0*/  LOP3.LUT R13, R13, R0, RZ, 0xc0, !PT ;  /* 0x000000000d0d7212 */ /* 0x000fe200078ec0ff */
[----:B------:R2:W1:Y:S01]  /*09e0*/  @!UP2 SYNCS.EXCH.64 URZ, [UR9+0xc0], UR6 ;  /* 0x0000c006093fa5b2 */ /* 0x0004620008000100 */
[----:B------:R2:W4:Y:S01]  /*09f0*/  @!UP3 SYNCS.EXCH.64 URZ, [UR9+0xc8], UR6 ;  /* 0x0000c806093fb5b2 */ /* 0x0005220008000100 */
[----:B------:R2:W0:Y:S01]  /*0a00*/  @!UP4 SYNCS.EXCH.64 URZ, [UR9+0xd0], UR6 ;  /* 0x0000d006093fc5b2 */ /* 0x0004220008000100 */
[----:B------:R2:W0:Y:S01]  /*0a10*/  @!UP5 SYNCS.EXCH.64 URZ, [UR9+0xd8], UR6 ;  /* 0x0000d806093fd5b2 */ /* 0x0004220008000100 */
[----:B------:R-:W-:Y:S01]  /*0a20*/  NOP ;  /* 0x0000000000007918 */ /* 0x000fe20000000000 */
[----:B--23--:R-:W-:Y:S05]  /*0a30*/  @!P3 BRA `(.L_x_4) ;  /* 0x000000000008b947 */ /* 0x00cfea0003800000 */
[----:B01--4-:R-:W-:Y:S01]  /*0a40*/  UCGABAR_ARV ;  /* 0x00000000000079c7 */ /* 0x013fe20008000000 */
[----:B------:R-:W-:Y:S05]  /*0a50*/  BRA `(.L_x_5) ;  /* 0x0000000000047947 */ /* 0x000fea0003800000 */
.L_x_4:
[----:B01--4-:R-:W-:Y:S01]  /*0a60*/  NOP ;  /* 0x0000000000007918 */ /* 0x013fe20000000000 */
.L_x_5:
[----:B------:R-:W-:Y:S01]  /*0a70*/  ULDC.64 UR4, c[0x0][0x598] ;  /* 0x0001660000047ab9 */ /* 0x000fe20000000a00 */
[----:B------:R-:W-:Y:S01]  /*0a80*/  ULDC.64 UR14, c[0x0][0x208] ;  /* 0x00008200000e7ab9 */ /* 0x000fe20000000a00 */
[----:B------:R-:W-:-:S04]  /*0a90*/  ISETP.NE.U32.AND P0, PT, RZ, UR4, PT ;  /* 0x00000004ff007c0c */ /* 0x000fc8000bf05070 */
[----:B------:R-:W-:-:S13]  /*0aa0*/  ISETP.NE.AND.EX P0, PT, RZ, UR5, PT, P0 ;  /* 0x00000005ff007c0c */ /* 0x000fda000bf05300 */
[----:B------:R-:W-:Y:S05]  /*0ab0*/  @!P0 BRA `(.L_x_6) ;  /* 0x00000000001c8947 */ /* 0x000fea0003800000 */
[----:B------:R-:W0:Y:S02]  /*0ac0*/  LDC.64 R2, c[0x0][0x598] ;  /* 0x00016600ff027b82 */ /* 0x000e240000000a00 */
[----:B0-----:R-:W2:Y:S02]  /*0ad0*/  LDG.E.64 R2, desc[UR14][R2.64] ;  /* 0x0000000e02027981 */ /* 0x001ea4000c1e1b00 */
[----:B--2---:R-:W-:-:S04]  /*0ae0*/  ISETP.NE.U32.AND P0, PT, R2, RZ, PT ;  /* 0x000000ff0200720c */ /* 0x004fc80003f05070 */
[----:B------:R-:W-:-:S13]  /*0af0*/  ISETP.NE.AND.EX P0, PT, R3, RZ, PT, P0 ;  /* 0x000000ff0300720c */ /* 0x000fda0003f05300 */
[----:B------:R-:W-:Y:S05]  /*0b00*/  @!P0 BRA `(.L_x_6) ;  /* 0x0000000000088947 */ /* 0x000fea0003800000 */
[----:B------:R0:W5:Y:S01]  /*0b10*/  LD.E R14, desc[UR14][R2.64] ;  /* 0x0000000e020e7980 */ /* 0x000162000c101900 */
[----:B------:R-:W-:Y:S05]  /*0b20*/  BRA `(.L_x_7) ;  /* 0x0000000000207947 */ /* 0x000fea0003800000 */
.L_x_6:
[----:B------:R-:W-:Y:S02]  /*0b30*/  ULDC.64 UR4, c[0x0][0x588] ;  /* 0x0001620000047ab9 */ /* 0x000fe40000000a00 */
[----:B------:R-:W-:-:S04]  /*0b40*/  ISETP.NE.U32.AND P0, PT, RZ, UR4, PT ;  /* 0x00000004ff007c0c */ /* 0x000fc8000bf05070 */
[----:B------:R-:W-:-:S13]  /*0b50*/  ISETP.NE.AND.EX P0, PT, RZ, UR5, PT, P0 ;  /* 0x00000005ff007c0c */ /* 0x000fda000bf05300 */
[----:B------:R-:W-:Y:S05]  /*0b60*/  @!P0 BRA `(.L_x_8) ;  /* 0x00000000000c8947 */ /* 0x000fea0003800000 */
[----:B------:R-:W0:Y:S02]  /*0b70*/  LDC.64 R14, c[0x0][0x588] ;  /* 0x00016200ff0e7b82 */ /* 0x000e240000000a00 */
[----:B0-----:R1:W5:Y:S01]  /*0b80*/  LDG.E R14, desc[UR14][R14.64] ;  /* 0x0000000e0e0e7981 */ /* 0x001362000c1e1900 */
[----:B------:R-:W-:Y:S05]  /*0b90*/  BRA `(.L_x_7) ;  /* 0x0000000000047947 */ /* 0x000fea0003800000 */
.L_x_8:
[----:B------:R-:W2:Y:S02]  /*0ba0*/  LDC R14, c[0x0][0x580] ;  /* 0x00016000ff0e7b82 */ /* 0x000ea40000000800 */
.L_x_7:
[----:B------:R-:W-:Y:S02]  /*0bb0*/  ULDC.64 UR4, c[0x0][0x5a0] ;  /* 0x0001680000047ab9 */ /* 0x000fe40000000a00 */
[----:B------:R-:W-:-:S04]  /*0bc0*/  ISETP.NE.U32.AND P0, PT, RZ, UR4, PT ;  /* 0x00000004ff007c0c */ /* 0x000fc8000bf05070 */
[----:B------:R-:W-:-:S13]  /*0bd0*/  ISETP.NE.AND.EX P0, PT, RZ, UR5, PT, P0 ;  /* 0x00000005ff007c0c */ /* 0x000fda000bf05300 */
[----:B------:R-:W-:Y:S05]  /*0be0*/  @!P0 BRA `(.L_x_9) ;  /* 0x00000000001c8947 */ /* 0x000fea0003800000 */
[----:B0-----:R-:W0:Y:S02]  /*0bf0*/  LDC.64 R2, c[0x0][0x5a0] ;  /* 0x00016800ff027b82 */ /* 0x001e240000000a00 */
[----:B0-----:R-:W3:Y:S02]  /*0c00*/  LDG.E.64 R2, desc[UR14][R2.64] ;  /* 0x0000000e02027981 */ /* 0x001ee4000c1e1b00 */
[----:B---3--:R-:W-:-:S04]  /*0c10*/  ISETP.NE.U32.AND P0, PT, R2, RZ, PT ;  /* 0x000000ff0200720c */ /* 0x008fc80003f05070 */
[----:B------:R-:W-:-:S13]  /*0c20*/  ISETP.NE.AND.EX P0, PT, R3, RZ, PT, P0 ;  /* 0x000000ff0300720c */ /* 0x000fda0003f05300 */
[----:B------:R-:W-:Y:S05]  /*0c30*/  @!P0 BRA `(.L_x_9) ;  /* 0x0000000000088947 */ /* 0x000fea0003800000 */
[----:B-1----:R0:W5:Y:S01]  /*0c40*/  LD.E R15, desc[UR14][R2.64] ;  /* 0x0000000e020f7980 */ /* 0x002162000c101900 */
[----:B------:R-:W-:Y:S05]  /*0c50*/  BRA `(.L_x_10) ;  /* 0x0000000000207947 */ /* 0x000fea0003800000 */
.L_x_9:
[----:B------:R-:W-:Y:S02]  /*0c60*/  ULDC.64 UR4, c[0x0][0x590] ;  /* 0x0001640000047ab9 */ /* 0x000fe40000000a00 */
[----:B------:R-:W-:-:S04]  /*0c70*/  ISETP.NE.U32.AND P0, PT, RZ, UR4, PT ;  /* 0x00000004ff007c0c */ /* 0x000fc8000bf05070 */
[----:B------:R-:W-:-:S13]  /*0c80*/  ISETP.NE.AND.EX P0, PT, RZ, UR5, PT, P0 ;  /* 0x00000005ff007c0c */ /* 0x000fda000bf05300 */
[----:B------:R-:W-:Y:S05]  /*0c90*/  @!P0 BRA `(.L_x_11) ;  /* 0x00000000000c8947 */ /* 0x000fea0003800000 */
[----:B0-----:R-:W1:Y:S02]  /*0ca0*/  LDC.64 R2, c[0x0][0x590] ;  /* 0x00016400ff027b82 */ /* 0x001e640000000a00 */
[----:B-1----:R1:W5:Y:S01]  /*0cb0*/  LDG.E R15, desc[UR14][R2.64] ;  /* 0x0000000e020f7981 */ /* 0x002362000c1e1900 */
[----:B------:R-:W-:Y:S05]  /*0cc0*/  BRA `(.L_x_10) ;  /* 0x0000000000047947 */ /* 0x000fea0003800000 */
.L_x_11:
[----:B-1----:R-:W3:Y:S02]  /*0cd0*/  LDC R15, c[0x0][0x584] ;  /* 0x00016100ff0f7b82 */ /* 0x002ee40000000800 */
.L_x_10:
[----:B------:R-:W4:Y:S01]  /*0ce0*/  LDC R0, c[0x0][0x65c] ;  /* 0x00019700ff007b82 */ /* 0x000f220000000800 */
[----:B------:R-:W-:Y:S01]  /*0cf0*/  ULDC UR8, c[0x0][0x28c] ;  /* 0x0000a30000087ab9 */ /* 0x000fe20000000800 */
[----:B------:R-:W-:Y:S01]  /*0d00*/  ISETP.NE.AND P0, PT, R6, 0x2, PT ;  /* 0x000000020600780c */ /* 0x000fe20003f05270 */
[----:B------:R-:W-:Y:S01]  /*0d10*/  UIADD3 UR8, UR8, 0x7f, URZ ;  /* 0x0000007f08087890 */ /* 0x000fe2000fffe03f */
[----:B------:R-:W-:Y:S01]  /*0d20*/  IMAD.U32 R4, RZ, RZ, UR13 ;  /* 0x0000000dff047e24 */ /* 0x000fe2000f8e00ff */
[----:B------:R-:W-:Y:S01]  /*0d30*/  UMOV UR5, URZ ;  /* 0x0000003f00057c82 */ /* 0x000fe20008000000 */
[----:B------:R-:W-:Y:S01]  /*0d40*/  UMOV UR4, URZ ;  /* 0x0000003f00047c82 */ /* 0x000fe20008000000 */
[----:B------:R-:W-:-:S04]  /*0d50*/  USHF.R.S32.HI UR9, URZ, 0x1f, UR8 ;  /* 0x0000001f3f097899 */ /* 0x000fc80008011408 */
[----:B------:R-:W-:Y:S01]  /*0d60*/  ULEA.HI UR9, UR9, UR8, URZ, 0x7 ;  /* 0x0000000809097291 */ /* 0x000fe2000f8f383f */
[----:B----4-:R-:W-:-:S13]  /*0d70*/  ISETP.NE.AND P2, PT, R0, 0x1, PT ;  /* 0x000000010000780c */ /* 0x010fda0003f45270 */
[----:B01----:R-:W0:Y:S01]  /*0d80*/  @P2 LDC R3, c[0x0][0x10] ;  /* 0x00000400ff032b82 */ /* 0x003e220000000800 */
[----:B------:R-:W-:Y:S02]  /*0d90*/  @P2 IMAD.MOV.U32 R17, RZ, RZ, RZ ;  /* 0x000000ffff112224 */ /* 0x000fe400078e00ff */
[----:B------:R-:W-:-:S05]  /*0da0*/  @P2 IMAD.MOV.U32 R5, RZ, RZ, RZ ;  /* 0x000000ffff052224 */ /* 0x000fca00078e00ff */
[----:B------:R-:W1:Y:S01]  /*0db0*/  @!P2 LDC R9, c[0x0][0xc] ;  /* 0x00000300ff09ab82 */ /* 0x000e620000000800 */
[----:B------:R-:W-:Y:S01]  /*0dc0*/  ULDC UR6, c[0x0][0xc] ;  /* 0x0000030000067ab9 */ /* 0x000fe20000000800 */
[----:B------:R-:W-:Y:S02]  /*0dd0*/  ULDC UR7, c[0x0][0x10] ;  /* 0x0000040000077ab9 */ /* 0x000fe40000000800 */
[----:B------:R-:W-:-:S04]  /*0de0*/  UIMAD.WIDE.U32 UR6, UR6, UR7, URZ ;  /* 0x00000007060672a5 */ /* 0x000fc8000f8e003f */
[----:B------:R-:W4:Y:S01]  /*0df0*/  LDC R8, c[0x0][0x14] ;  /* 0x00000500ff087b82 */ /* 0x000f220000000800 */
[----:B0-----:R-:W-:Y:S01]  /*0e00*/  @P2 IMAD.WIDE.U32 R2, R3, UR13, R16 ;  /* 0x0000000d03022c25 */ /* 0x001fe2000f8e0010 */
[----:B------:R-:W-:-:S03]  /*0e10*/  USHF.R.S32.HI UR13, URZ, 0x7, UR9 ;  /* 0x000000073f0d7899 */ /* 0x000fc60008011409 */
[----:B------:R-:W-:Y:S02]  /*0e20*/  @P2 IMAD.IADD R3, R3, 0x1, R5 ;  /* 0x0000000103032824 */ /* 0x000fe400078e0205 */
[----:B------:R-:W-:Y:S02]  /*0e30*/  IMAD.MOV.U32 R5, RZ, RZ, RZ ;  /* 0x000000ffff057224 */ /* 0x000fe400078e00ff */
[----:B-1----:R-:W-:-:S04]  /*0e40*/  @!P2 IMAD.WIDE.U32 R4, R16, R9, R4 ;  /* 0x000000091004a225 */ /* 0x002fc800078e0004 */
[----:B------:R-:W-:Y:S02]  /*0e50*/  @!P2 IMAD.MOV.U32 R2, RZ, RZ, R4 ;  /* 0x000000ffff02a224 */ /* 0x000fe400078e0004 */
[C---:B----4-:R-:W-:Y:S02]  /*0e60*/  IMAD R21, R8.reuse, UR7, RZ ;  /* 0x0000000708157c24 */ /* 0x050fe4000f8e02ff */
[----:B------:R-:W-:Y:S01]  /*0e70*/  IMAD.WIDE.U32 R8, R8, UR6, RZ ;  /* 0x0000000608087c25 */ /* 0x000fe2000f8e00ff */
[----:B------:R-:W-:-:S03]  /*0e80*/  ULDC.64 UR6, c[0x0][0x650] ;  /* 0x0001940000067ab9 */ /* 0x000fc60000000a00 */
[----:B------:R-:W-:Y:S02]  /*0e90*/  @!P2 IMAD.MOV.U32 R3, RZ, RZ, R5 ;  /* 0x000000ffff03a224 */ /* 0x000fe400078e0005 */
[----:B------:R-:W-:Y:S01]  /*0ea0*/  IMAD.IADD R0, R9, 0x1, R21 ;  /* 0x0000000109007824 */ /* 0x000fe200078e0215 */
[----:B------:R-:W-:Y:S06]  /*0eb0*/  @P0 BRA `(.L_x_12) ;  /* 0x0000000000200947 */ /* 0x000fec0003800000 */
[----:B------:R-:W-:Y:S01]  /*0ec0*/  UISETP.GE.U32.AND UP0, UPT, UR13, 0xb, UPT ;  /* 0x0000000b0d00788c */ /* 0x000fe2000bf06070 */
[----:B------:R-:W-:Y:S01]  /*0ed0*/  IADD3 R2, P0, R2, R8, RZ ;  /* 0x0000000802027210 */ /* 0x000fe20007f1e0ff */
[----:B------:R-:W-:-:S04]  /*0ee0*/  UIMAD.WIDE.U32 UR4, UR13, -0x45d1745d, URZ ;  /* 0xba2e8ba30d0478a5 */ /* 0x000fc8000f8e003f */
[----:B------:R-:W-:Y:S01]  /*0ef0*/  USHF.R.U32.HI UR5, URZ, 0x3, UR5 ;  /* 0x000000033f057899 */ /* 0x000fe20008011605 */
[----:B------:R-:W-:Y:S02]  /*0f00*/  IMAD.X R3, R0, 0x1, R3, P0 ;  /* 0x0000000100037824 */ /* 0x000fe400000e0603 */
[----:B------:R-:W-:Y:S02]  /*0f10*/  UMOV UR4, URZ ;  /* 0x0000003f00047c82 */ /* 0x000fe40008000000 */
[----:B------:R-:W-:Y:S02]  /*0f20*/  @UP0 ULOP3.LUT UR4, UR5, 0x1, URZ, 0xc0, !UPT ;  /* 0x0000000105040892 */ /* 0x000fe4000f8ec03f */
[----:B------:R-:W-:-:S12]  /*0f30*/  UIMAD UR5, UR5, -0xb, UR13 ;  /* 0xfffffff5050578a4 */ /* 0x000fd8000f8e020d */
.L_x_12:
[----:B------:R-:W-:Y:S01]  /*0f40*/  ISETP.GE.U32.AND P0, PT, R2, UR6, PT ;  /* 0x0000000602007c0c */ /* 0x000fe2000bf06070 */
[----:B------:R-:W-:Y:S01]  /*0f50*/  IMAD.MOV.U32 R6, RZ, RZ, -0x1 ;  /* 0xffffffffff067424 */ /* 0x000fe200078e00ff */
[----:B------:R-:W-:Y:S01]  /*0f60*/  PRMT R20, RZ, 0x7610, R20 ;  /* 0x00007610ff147816 */ /* 0x000fe20000000014 */
[----:B------:R-:W-:Y:S01]  /*0f70*/  IMAD.MOV.U32 R5, RZ, RZ, -0x1 ;  /* 0xffffffffff057424 */ /* 0x000fe200078e00ff */
[----:B------:R-:W-:Y:S01]  /*0f80*/  ISETP.GE.U32.AND.EX P0, PT, R3, UR7, PT, P0 ;  /* 0x0000000703007c0c */ /* 0x000fe2000bf06100 */
[----:B------:R-:W-:-:S12]  /*0f90*/  IMAD.MOV.U32 R4, RZ, RZ, -0x1 ;  /* 0xffffffffff047424 */ /* 0x000fd800078e00ff */
[----:B------:R-:W-:Y:S05]  /*0fa0*/  @P0 BRA `(.L_x_13) ;  /* 0x0000000400240947 */ /* 0x000fea0003800000 */
[----:B------:R-:W0:Y:S01]  /*0fb0*/  LDC.64 R30, c[0x0][0x628] ;  /* 0x00018a00ff1e7b82 */ /* 0x000e220000000a00 */
[----:B------:R-:W-:Y:S02]  /*0fc0*/  IMAD.MOV.U32 R4, RZ, RZ, R2 ;  /* 0x000000ffff047224 */ /* 0x000fe400078e0002 */
[----:B------:R-:W-:-:S05]  /*0fd0*/  IMAD.MOV.U32 R5, RZ, RZ, R3 ;  /* 0x000000ffff057224 */ /* 0x000fca00078e0003 */
[----:B------:R-:W1:Y:S08]  /*0fe0*/  LDC R6, c[0x0][0x630] ;  /* 0x00018c00ff067b82 */ /* 0x000e700000000800 */
[----:B------:R-:W4:Y:S01]  /*0ff0*/  LDC.64 R32, c[0x0][0x620] ;  /* 0x00018800ff207b82 */ /* 0x000f220000000a00 */
[----:B0-----:R-:W-:-:S04]  /*1000*/  ISETP.NE.U32.AND P0, PT, R30, RZ, PT ;  /* 0x000000ff1e00720c */ /* 0x001fc80003f05070 */
[----:B------:R-:W-:-:S13]  /*1010*/  ISETP.NE.AND.EX P0, PT, R31, RZ, PT, P0 ;  /* 0x000000ff1f00720c */ /* 0x000fda0003f05300 */
[----:B-1--4-:R-:W-:Y:S05]  /*1020*/  @!P0 BRA `(.L_x_14) ;  /* 0x0000000000288947 */ /* 0x012fea0003800000 */
[----:B------:R-:W0:Y:S02]  /*1030*/  LDC R23, c[0x0][0x634] ;  /* 0x00018d00ff177b82 */ /* 0x000e240000000800 */
[----:B0-----:R-:W-:-:S05]  /*1040*/  IADD3 R23, P0, R2, R23, RZ ;  /* 0x0000001702177210 */ /* 0x001fca0007f1e0ff */
[----:B------:R-:W-:-:S04]  /*1050*/  IMAD.X R29, RZ, RZ, R3, P0 ;  /* 0x000000ffff1d7224 */ /* 0x000fc800000e0603 */
[----:B------:R-:W-:-:S04]  /*1060*/  IMAD.WIDE.U32 R4, R29, R30, RZ ;  /* 0x0000001e1d047225 */ /* 0x000fc800078e00ff */
[----:B------:R-:W-:-:S04]  /*1070*/  IMAD.WIDE.U32 R20, P0, R23, R31, R4 ;  /* 0x0000001f17147225 */ /* 0x000fc80007800004 */
[----:B------:R-:W-:-:S04]  /*1080*/  IMAD.WIDE.U32 R4, R23, R30, RZ ;  /* 0x0000001e17047225 */ /* 0x000fc800078e00ff */
[----:B------:R-:W-:Y:S01]  /*1090*/  IMAD.X R23, RZ, RZ, RZ, P0 ;  /* 0x000000ffff177224 */ /* 0x000fe200000e06ff */
[----:B------:R-:W-:Y:S01]  /*10a0*/  IADD3 RZ, P0, R5, R20, RZ ;  /* 0x0000001405ff7210 */ /* 0x000fe20007f1e0ff */
[----:B------:R-:W-:-:S04]  /*10b0*/  IMAD.MOV.U32 R22, RZ, RZ, R21 ;  /* 0x000000ffff167224 */ /* 0x000fc800078e0015 */
[----:B------:R-:W-:-:S08]  /*10c0*/  IMAD.WIDE.U32.X R4, R29, R31, R22, P0 ;  /* 0x0000001f1d047225 */ /* 0x000fd000000e0416 */
.L_x_14:
[----:B------:R-:W0:Y:S01]  /*10d0*/  LDC.64 R34, c[0x0][0x640] ;  /* 0x00019000ff227b82 */ /* 0x000e220000000a00 */
[-CC-:B------:R-:W-:Y:S01]  /*10e0*/  SHF.R.U64 R36, R4, R6.reuse, R5.reuse ;  /* 0x0000000604247219 */ /* 0x180fe20000001205 */
[----:B------:R-:W-:Y:S01]  /*10f0*/  IMAD.MOV.U32 R39, RZ, RZ, 0x1 ;  /* 0x00000001ff277424 */ /* 0x000fe200078e00ff */
[----:B------:R-:W-:Y:S02]  /*1100*/  SHF.R.U32.HI R4, RZ, R6, R5 ;  /* 0x00000006ff047219 */ /* 0x000fe40000011605 */
[----:B------:R-:W-:-:S03]  /*1110*/  IADD3 R21, P0, RZ, -R36, RZ ;  /* 0x80000024ff157210 */ /* 0x000fc60007f1e0ff */
[----:B------:R-:W1:Y:S02]  /*1120*/  LDC R20, c[0x0][0x618] ;  /* 0x00018600ff147b82 */ /* 0x000e640000000800 */
[----:B------:R-:W-:-:S04]  /*1130*/  IMAD.X R5, RZ, RZ, ~R4, P0 ;  /* 0x000000ffff057224 */ /* 0x000fc800000e0e04 */
[-C--:B------:R-:W-:Y:S02]  /*1140*/  IMAD R6, R5, R32.reuse, RZ ;  /* 0x0000002005067224 */ /* 0x080fe400078e02ff */
[----:B------:R-:W4:Y:S01]  /*1150*/  LDC R23, c[0x0][0x608] ;  /* 0x00018200ff177b82 */ /* 0x000f220000000800 */
[----:B------:R-:W-:-:S04]  /*1160*/  IMAD.WIDE.U32 R4, R21, R32, R2 ;  /* 0x0000002015047225 */ /* 0x000fc800078e0002 */
[----:B------:R-:W-:-:S03]  /*1170*/  IMAD R21, R21, R33, R6 ;  /* 0x0000002115157224 */ /* 0x000fc600078e0206 */
[----:B------:R-:W2:Y:S01]  /*1180*/  LDC R26, c[0x0][0x658] ;  /* 0x00019600ff1a7b82 */ /* 0x000ea20000000800 */
[----:B------:R-:W-:Y:S01]  /*1190*/  IMAD.IADD R5, R5, 0x1, R21 ;  /* 0x0000000105057824 */ /* 0x000fe200078e0215 */
[----:B0-----:R-:W-:Y:S01]  /*11a0*/  ISETP.NE.U32.AND P0, PT, R34, RZ, PT ;  /* 0x000000ff2200720c */ /* 0x001fe20003f05070 */
[----:B------:R-:W-:-:S03]  /*11b0*/  IMAD.MOV.U32 R21, RZ, RZ, -0x1 ;  /* 0xffffffffff157424 */ /* 0x000fc600078e00ff */
[----:B------:R-:W-:Y:S02]  /*11c0*/  ISETP.NE.AND.EX P0, PT, R35, RZ, PT, P0 ;  /* 0x000000ff2300720c */ /* 0x000fe40003f05300 */
[----:B------:R-:W0:Y:S01]  /*11d0*/  LDC R33, c[0x0][0x600] ;  /* 0x00018000ff217b82 */ /* 0x000e220000000800 */
[-CC-:B-1----:R-:W-:Y:S02]  /*11e0*/  SHF.R.U64 R31, R4, R20.reuse, R5.reuse ;  /* 0x00000014041f7219 */ /* 0x182fe40000001205 */
[----:B------:R-:W-:-:S05]  /*11f0*/  SHF.R.U32.HI R4, RZ, R20, R5 ;  /* 0x00000014ff047219 */ /* 0x000fca0000011605 */
[----:B------:R-:W1:Y:S01]  /*1200*/  LDC R28, c[0x0][0x648] ;  /* 0x00019200ff1c7b82 */ /* 0x000e620000000800 */
[-CC-:B----4-:R-:W-:Y:S02]  /*1210*/  SHF.R.U64 R41, R31, R23.reuse, R4.reuse ;  /* 0x000000171f297219 */ /* 0x190fe40000001204 */
[----:B------:R-:W-:-:S05]  /*1220*/  SHF.R.U32.HI R5, RZ, R23, R4 ;  /* 0x00000017ff057219 */ /* 0x000fca0000011604 */
[----:B------:R-:W4:Y:S01]  /*1230*/  LDC R37, c[0x0][0x638] ;  /* 0x00018e00ff257b82 */ /* 0x000f220000000800 */
[-C--:B--2---:R-:W-:Y:S02]  /*1240*/  SHF.L.U32 R4, R21, R26.reuse, RZ ;  /* 0x0000001a15047219 */ /* 0x084fe400000006ff */
[--C-:B------:R-:W-:Y:S02]  /*1250*/  SHF.R.U64 R32, R41, R26, R5.reuse ;  /* 0x0000001a29207219 */ /* 0x100fe40000001205 */
[----:B------:R-:W-:Y:S02]  /*1260*/  LOP3.LUT R6, RZ, R4, RZ, 0x33, !PT ;  /* 0x00000004ff067212 */ /* 0x000fe400078e33ff */
[----:B------:R-:W-:Y:S01]  /*1270*/  SHF.R.U32.HI R5, RZ, R26, R5 ;  /* 0x0000001aff057219 */ /* 0x000fe20000011605 */
[----:B------:R-:W2:Y:S01]  /*1280*/  LDC R30, c[0x0][0x610] ;  /* 0x00018400ff1e7b82 */ /* 0x000ea20000000800 */
[----:B------:R-:W-:Y:S01]  /*1290*/  IMAD.MOV.U32 R4, RZ, RZ, R32 ;  /* 0x000000ffff047224 */ /* 0x000fe200078e0020 */
[----:B------:R-:W-:Y:S06]  /*12a0*/  @!P0 BRA `(.L_x_15) ;  /* 0x0000000000288947 */ /* 0x000fec0003800000 */
[----:B------:R-:W3:Y:S02]  /*12b0*/  LDC R23, c[0x0][0x64c] ;  /* 0x00019300ff177b82 */ /* 0x000ee40000000800 */
[----:B---3--:R-:W-:-:S05]  /*12c0*/  IADD3 R23, P0, R32, R23, RZ ;  /* 0x0000001720177210 */ /* 0x008fca0007f1e0ff */
        /* <DEDUP_REMOVED lines=8> */
.L_x_15:
[----:B-1----:R-:W-:Y:S01]  /*1350*/  SHF.R.U64 R17, R4, R28, R5 ;  /* 0x0000001c04117219 */ /* 0x002fe20000001205 */
[----:B------:R-:W-:Y:S01]  /*1360*/  @P2 IMAD R25, R27, R24, R16 ;  /* 0x000000181b192224 */ /* 0x000fe200078e0210 */
[----:B------:R-:W-:Y:S02]  /*1370*/  SHF.L.U32 R4, R39, R26, RZ ;  /* 0x0000001a27047219 */ /* 0x000fe400000006ff */
[----:B------:R-:W-:Y:S01]  /*1380*/  LOP3.LUT R5, R41, R6, RZ, 0xc0, !PT ;  /* 0x0000000629057212 */ /* 0x000fe200078ec0ff */
[----:B0-----:R-:W-:Y:S02]  /*1390*/  VIADD R6, R33, 0xffffffff ;  /* 0xffffffff21067836 */ /* 0x001fe40000000000 */
[----:B------:R-:W-:Y:S02]  /*13a0*/  IMAD.MOV R20, RZ, RZ, -R17 ;  /* 0x000000ffff147224 */ /* 0x000fe400078e0a11 */
[----:B------:R-:W-:Y:S01]  /*13b0*/  IMAD R16, R4, R17, R5 ;  /* 0x0000001104107224 */ /* 0x000fe200078e0205 */
[----:B------:R-:W-:Y:S01]  /*13c0*/  LOP3.LUT R17, R31, R6, RZ, 0xc0, !PT ;  /* 0x000000061f117212 */ /* 0x000fe200078ec0ff */
[----:B----4-:R-:W-:-:S02]  /*13d0*/  IMAD R4, R20, R37, R32 ;  /* 0x0000002514047224 */ /* 0x010fc400078e0220 */
[----:B--2---:R-:W-:Y:S02]  /*13e0*/  IMAD R6, R16, R30, R25 ;  /* 0x0000001e10067224 */ /* 0x004fe400078e0219 */
[----:B------:R-:W-:Y:S02]  /*13f0*/  IMAD R17, R4, R33, R17 ;  /* 0x0000002104117224 */ /* 0x000fe400078e0211 */
[----:B------:R-:W-:Y:S02]  /*1400*/  IMAD.MOV.U32 R20, RZ, RZ, 0x1 ;  /* 0x00000001ff147424 */ /* 0x000fe400078e00ff */
[----:B------:R-:W-:Y:S01]  /*1410*/  IMAD.MOV.U32 R4, RZ, RZ, R36 ;  /* 0x000000ffff047224 */ /* 0x000fe200078e0024 */
[----:B------:R-:W-:Y:S02]  /*1420*/  SEL R5, R17, R6, !P2 ;  /* 0x0000000611057207 */ /* 0x000fe40005000000 */
[----:B------:R-:W-:-:S07]  /*1430*/  SEL R6, R6, R17, !P2 ;  /* 0x0000001106067207 */ /* 0x000fce0005000000 */
.L_x_13:
[----:B------:R-:W-:Y:S05]  /*1440*/  @!P3 BRA `(.L_x_16) ;  /* 0x00000000000cb947 */ /* 0x000fea0003800000 */
[----:B------:R-:W-:Y:S01]  /*1450*/  UCGABAR_WAIT ;  /* 0x0000000000007dc7 */ /* 0x000fe20008000000 */
[----:B------:R-:W-:Y:S01]  /*1460*/  CCTL.IVALL ;  /* 0x00000000ff00798f */ /* 0x000fe20002000000 */
[----:B------:R-:W-:Y:S05]  /*1470*/  BRA `(.L_x_17) ;  /* 0x0000000000047947 */ /* 0x000fea0003800000 */
.L_x_16:
[----:B------:R-:W-:Y:S06]  /*1480*/  BAR.SYNC.DEFER_BLOCKING 0x0 ;  /* 0x0000000000007b1d */ /* 0x000fec0000010000 */
.L_x_17:
[----:B------:R-:W-:Y:S05]  /*1490*/  @!P4 BRA `(.L_x_18) ;  /* 0x000000580060c947 */ /* 0x000fea0003800000 */
[----:B------:R-:W-:-:S13]  /*14a0*/  ISETP.GT.U32.AND P0, PT, R38, 0x1, PT ;  /* 0x000000012600780c */ /* 0x000fda0003f04070 */
[----:B------:R-:W-:Y:S05]  /*14b0*/  @P0 EXIT ;  /* 0x000000000000094d */ /* 0x000fea0003800000 */
.L_x_19:
[----:B------:R-:W-:-:S08]  /*14c0*/  NOP ;  /* 0x0000000000007918 */ /* 0x000fd00000000000 */
[----:B------:R-:W0:Y:S02]  /*14d0*/  USETMAXREG.TRY_ALLOC.CTAPOOL UP0, 0xe8 ;  /* 0x000000e8000079c8 */ /* 0x000e240008000600 */
[----:B0-----:R-:W-:-:S13]  /*14e0*/  PLOP3.LUT P0, PT, PT, PT, UP0, 0x80, 0x0 ;  /* 0x000000000000781c */ /* 0x001fda0003f0f008 */
[----:B------:R-:W-:Y:S05]  /*14f0*/  @!P0 BRA `(.L_x_19) ;  /* 0xfffffffc00f08947 */ /* 0x000fea000383ffff */
[----:B------:R-:W-:-:S13]  /*1500*/  LOP3.LUT P0, RZ, R20, 0xff, RZ, 0xc0, !PT ;  /* 0x000000ff14ff7812 */ /* 0x000fda000780c0ff */
[----:B------:R-:W-:Y:S05]  /*1510*/  @!P0 EXIT ;  /* 0x000000000000894d */ /* 0x000fea0003800000 */
[----:B------:R-:W0:Y:S01]  /*1520*/  S2UR UR6, SR_CgaCtaId ;  /* 0x00000000000679c3 */ /* 0x000e220000008800 */
[CC--:B------:R-:W-:Y:S01]  /*1530*/  LEA.HI R11, R19.reuse, R10.reuse, RZ, 0x2 ;  /* 0x0000000a130b7211 */ /* 0x0c0fe200078f10ff */
[----:B------:R-:W-:Y:S01]  /*1540*/  UIADD3 UR7, UR11, -0x1, URZ ;  /* 0xffffffff0b077890 */ /* 0x000fe2000fffe03f */
[----:B------:R-:W-:Y:S01]  /*1550*/  LEA.HI R19, R19, R10, RZ, 0x5 ;  /* 0x0000000a13137211 */ /* 0x000fe200078f28ff */
[----:B------:R-:W-:Y:S01]  /*1560*/  UMOV UR9, 0x400 ;  /* 0x0000040000097882 */ /* 0x000fe20000000000 */
[--C-:B------:R-:W-:Y:S01]  /*1570*/  SHF.R.S32.HI R16, RZ, 0x2, R11.reuse ;  /* 0x00000002ff107819 */ /* 0x100fe2000001140b */
[----:B------:R-:W-:Y:S01]  /*1580*/  UISETP.LT.AND UP0, UPT, UR13, 0x1, UPT ;  /* 0x000000010d00788c */ /* 0x000fe2000bf01270 */
[----:B------:R-:W-:Y:S01]  /*1590*/  SHF.R.S32.HI R17, RZ, 0x1f, R11 ;  /* 0x0000001fff117819 */ /* 0x000fe2000001140b */
[----:B------:R-:W-:Y:S01]  /*15a0*/  USHF.L.U32 UR21, UR13, 0x1, URZ ;  /* 0x000000010d157899 */ /* 0x000fe2000800063f */
[----:B------:R-:W-:Y:S01]  /*15b0*/  SHF.R.S32.HI R19, RZ, 0x5, R19 ;  /* 0x00000005ff137819 */ /* 0x000fe20000011413 */
[----:B------:R-:W-:Y:S01]  /*15c0*/  USEL UR10, UR13, 0x1, UP0 ;  /* 0x000000010d0a7887 */ /* 0x000fe20008000000 */
[----:B------:R-:W-:Y:S01]  /*15d0*/  LEA.HI R17, R17, R16, RZ, 0x3 ;  /* 0x0000001011117211 */ /* 0x000fe200078f18ff */
[----:B------:R-:W-:Y:S01]  /*15e0*/  UISETP.NE.AND UP0, UPT, UR7, URZ, UPT ;  /* 0x0000003f0700728c */ /* 0x000fe2000bf05270 */
[----:B------:R-:W-:Y:S01]  /*15f0*/  LOP3.LUT R11, R11, 0xfffffffc, RZ, 0xc0, !PT ;  /* 0xfffffffc0b0b7812 */ /* 0x000fe200078ec0ff */
[----:B------:R-:W-:Y:S01]  /*1600*/  UIADD3 UR10, -UR10, UR13, URZ ;  /* 0x0000000d0a0a7290 */ /* 0x000fe2000fffe13f */
[----:B------:R-:W-:-:S02]  /*1610*/  LOP3.LUT R17, R17, 0xfffffff8, RZ, 0xc0, !PT ;  /* 0xfffffff811117812 */ /* 0x000fc400078ec0ff */
[----:B------:R-:W-:Y:S01]  /*1620*/  LOP3.LUT R118, R7, 0x1, RZ, 0xfc, !PT ;  /* 0x0000000107767812 */ /* 0x000fe200078efcff */
[----:B------:R-:W-:Y:S02]  /*1630*/  IMAD.IADD R20, R10, 0x1, -R11 ;  /* 0x000000010a147824 */ /* 0x000fe400078e0a0b */
[----:B------:R-:W-:Y:S01]  /*1640*/  IMAD.IADD R16, R16, 0x1, -R17 ;  /* 0x0000000110107824 */ /* 0x000fe200078e0a11 */
[----:B0-----:R-:W-:-:S04]  /*1650*/  ULEA UR9, UR6, UR9, 0x18 ;  /* 0x0000000906097291 */ /* 0x001fc8000f8ec03f */
[--C-:B------:R-:W-:Y:S01]  /*1660*/  SHF.R.S32.HI R17, RZ, 0x1f, R16.reuse ;  /* 0x0000001fff117819 */ /* 0x100fe20000011410 */
[----:B------:R-:W-:Y:S01]  /*1670*/  USHF.L.U32 UR6, UR7, 0x3, URZ ;  /* 0x0000000307067899 */ /* 0x000fe2000800063f */
[C-C-:B------:R-:W-:Y:S01]  /*1680*/  IMAD R21, R19.reuse, -0x10, -R16.reuse ;  /* 0xfffffff013157824 */ /* 0x140fe200078e0a10 */
[----:B------:R-:W-:Y:S02]  /*1690*/  USEL UR7, URZ, 0x1, UP0 ;  /* 0x000000013f077887 */ /* 0x000fe40008000000 */
[----:B------:R-:W-:Y:S01]  /*16a0*/  ULOP3.LUT UR6, UR6, 0x8, URZ, 0xc0, !UPT ;  /* 0x0000000806067892 */ /* 0x000fe2000f8ec03f */
[----:B------:R-:W-:Y:S01]  /*16b0*/  IMAD.WIDE R10, R19, 0x10, R16 ;  /* 0x00000010130a7825 */ /* 0x000fe200078e0210 */
[----:B------:R-:W-:Y:S02]  /*16c0*/  UIADD3 UR22, UR9, 0xc0, URZ ;  /* 0x000000c009167890 */ /* 0x000fe4000fffe03f */
[----:B------:R-:W-:Y:S01]  /*16d0*/  ULOP3.LUT UR23, UR6, 0x8, URZ, 0x3c, !UPT ;  /* 0x0000000806177892 */ /* 0x000fe2000f8e3c3f */
[----:B------:R-:W-:Y:S01]  /*16e0*/  IMAD.U32 R119, RZ, RZ, UR7 ;  /* 0x00000007ff777e24 */ /* 0x000fe2000f8e00ff */
[----:B------:R-:W-:-:S02]  /*16f0*/  ULOP3.LUT UR12, UR6, 0x18, URZ, 0x3c, !UPT ;  /* 0x00000018060c7892 */ /* 0x000fc4000f8e3c3f */
[----:B------:R-:W-:Y:S01]  /*1700*/  ULEA UR11, UR11, UR22, 0x3 ;  /* 0x000000160b0b7291 */ /* 0x000fe2000f8e183f */
[----:B------:R-:W-:Y:S02]  /*1710*/  ULDC UR6, c[0x0][0x284] ;  /* 0x0000a10000067ab9 */ /* 0x000fe40000000800 */
[----:B------:R-:W-:-:S09]  /*1720*/  VIADD R21, R21, UR6 ;  /* 0x0000000615157c36 */ /* 0x000fd20008000000 */
.L_x_142:
[----:B------:R-:W-:Y:S01]  /*1730*/  SHF.L.U32 R16, R119, 0x1f, RZ ;  /* 0x0000001f77107819 */ /* 0x000fe200000006ff */
[----:B------:R-:W0:Y:S01]  /*1740*/  LDC R17, c[0x0][0x28c] ;  /* 0x0000a300ff117b82 */ /* 0x000e220000000800 */
[----:B------:R-:W-:Y:S01]  /*1750*/  UMOV UR6, URZ ;  /* 0x0000003f00067c82 */ /* 0x000fe20008000000 */
[----:B------:R-:W-:Y:S01]  /*1760*/  UMOV UR20, UR5 ;  /* 0x0000000500147c82 */ /* 0x000fe20008000000 */
[----:B-1----:R-:W1:Y:S01]  /*1770*/  SYNCS.PHASECHK.TRANS64.TRYWAIT P0, [UR11+-0x8], R16 ;  /* 0xfffff810ff0075a7 */ /* 0x002e62000800014b */
[----:B0-----:R-:W-:Y:S01]  /*1780*/  ISETP.GE.AND P1, PT, R17, 0x1, PT ;  /* 0x000000011100780c */ /* 0x001fe20003f26270 */
[----:B-1-34-:R-:W-:-:S12]  /*1790*/  @!P0 BRA `(.L_x_20) ;  /* 0x0000006800948947 */ /* 0x01afd80003800000 */
.L_x_171:
[----:B------:R-:W-:Y:S01]  /*17a0*/  UMOV UR7, URZ ;  /* 0x0000003f00077c82 */ /* 0x000fe20008000000 */
[----:B------:R-:W-:Y:S01]  /*17b0*/  UMOV UR8, URZ ;  /* 0x0000003f00087c82 */ /* 0x000fe20008000000 */
[----:B------:R-:W-:Y:S02]  /*17c0*/  CS2R R22, SRZ ;  /* 0x0000000000167805 */ /* 0x000fe4000001ff00 */
[----:B------:R-:W-:Y:S02]  /*17d0*/  CS2R R72, SRZ ;  /* 0x0000000000487805 */ /* 0x000fe4000001ff00 */
[----:B------:R-:W-:Y:S02]  /*17e0*/  CS2R R74, SRZ ;  /* 0x00000000004a7805 */ /* 0x000fe4000001ff00 */
[----:B------:R-:W-:Y:S02]  /*17f0*/  CS2R R76, SRZ ;  /* 0x00000000004c7805 */ /* 0x000fe4000001ff00 */
[----:B------:R-:W-:-:S02]  /*1800*/  CS2R R78, SRZ ;  /* 0x00000000004e7805 */ /* 0x000fc4000001ff00 */
[----:B------:R-:W-:Y:S02]  /*1810*/  CS2R R80, SRZ ;  /* 0x0000000000507805 */ /* 0x000fe4000001ff00 */
        /* <DEDUP_REMOVED lines=17> */
[----:B------:R-:W-:Y:S01]  /*1930*/  CS2R R116, SRZ ;  /* 0x0000000000747805 */ /* 0x000fe2000001ff00 */
[----:B------:R-:W-:Y:S01]  /*1940*/  IMAD.U32 R120, RZ, RZ, UR4 ;  /* 0x00000004ff787e24 */ /* 0x000fe2000f8e00ff */
        /* <DEDUP_REMOVED lines=24> */
[----:B------:R-:W-:Y:S06]  /*1ad0*/  @!P1 BRA `(.L_x_21) ;  /* 0x0000000800089947 */ /* 0x000fec0003800000 */
[----:B------:R-:W-:-:S13]  /*1ae0*/  ISETP.NE.AND P1, PT, R118, 0x3, PT ;  /* 0x000000037600780c */ /* 0x000fda0003f25270 */
[----:B------:R-:W-:Y:S05]  /*1af0*/  @!P1 BRA `(.L_x_22) ;  /* 0x0000000000049947 */ /* 0x000fea0003800000 */
[----:B------:R-:W-:Y:S01]  /*1b00*/  BPT.TRAP 0x1 ;  /* 0x000000040000795c */ /* 0x000fe20000300000 */
.L_x_22:
[----:B------:R-:W-:Y:S01]  /*1b10*/  ULEA UR6, UR5, UR9, 0x3 ;  /* 0x0000000905067291 */ /* 0x000fe2000f8e183f */
[----:B0-----:R-:W-:-:S05]  /*1b20*/  IMAD.U32 R16, RZ, RZ, UR4 ;  /* 0x00000004ff107e24 */ /* 0x001fca000f8e00ff */
[----:B------:R-:W-:-:S04]  /*1b30*/  SHF.L.U32 R16, R16, 0x1f, RZ ;  /* 0x0000001f10107819 */ /* 0x000fc800000006ff */
[----:B------:R0:W1:Y:S01]  /*1b40*/  SYNCS.PHASECHK.TRANS64.TRYWAIT P0, [UR6], R16 ;  /* 0x00000010ff0075a7 */ /* 0x0000620008000146 */
[----:B------:R-:W-:Y:S05]  /*1b50*/  @!P1 BRA `(.L_x_23) ;  /* 0x0000000000049947 */ /* 0x000fea0003800000 */
[----:B------:R-:W-:Y:S01]  /*1b60*/  BPT.TRAP 0x1 ;  /* 0x000000040000795c */ /* 0x000fe20000300000 */
.L_x_23:
[----:B-1----:R-:W-:Y:S05]  /*1b70*/  @P0 BRA `(.L_x_24) ;  /* 0x0000000000080947 */ /* 0x002fea0003800000 */
[----:B------:R-:W1:Y:S02]  /*1b80*/  SYNCS.PHASECHK.TRANS64.TRYWAIT P0, [UR6], R16 ;  /* 0x00000010ff0075a7 */ /* 0x000e640008000146 */
[----:B-1----:R-:W-:Y:S05]  /*1b90*/  @!P0 BRA `(.L_x_25) ;  /* 0x0000006400ac8947 */ /* 0x002fea0003800000 */
.L_x_24:
[----:B------:R-:W-:Y:S01]  /*1ba0*/  UIADD3 UR6, UR9, 0x180, URZ ;  /* 0x0000018009067890 */ /* 0x000fe2000fffe03f */
[----:B------:R-:W-:Y:S01]  /*1bb0*/  WARPGROUP.ARRIVE ;  /* 0x00000000000079c5 */ /* 0x000fe20000000000 */
[----:B------:R-:W-:Y:S01]  /*1bc0*/  UIADD3 UR7, UR9, 0x16180, URZ ;  /* 0x0001618009077890 */ /* 0x000fe2000fffe03f */
[----:B------:R-:W-:Y:S01]  /*1bd0*/  CS2R R22, SRZ ;  /* 0x0000000000167805 */ /* 0x000fe2000001ff00 */
[----:B------:R-:W-:Y:S01]  /*1be0*/  USHF.R.U32.HI UR6, URZ, 0x4, UR6 ;  /* 0x000000043f067899 */ /* 0x000fe20008011606 */
[----:B------:R-:W-:Y:S01]  /*1bf0*/  CS2R R72, SRZ ;  /* 0x0000000000487805 */ /* 0x000fe2000001ff00 */
[----:B------:R-:W-:Y:S01]  /*1c00*/  USHF.R.U32.HI UR7, URZ, 0x4, UR7 ;  /* 0x000000043f077899 */ /* 0x000fe20008011607 */
[----:B------:R-:W-:Y:S01]  /*1c10*/  CS2R R74, SRZ ;  /* 0x00000000004a7805 */ /* 0x000fe2000001ff00 */
[----:B------:R-:W-:Y:S01]  /*1c20*/  ULOP3.LUT UR6, UR6, 0x3fff, URZ, 0xc0, !UPT ;  /* 0x00003fff06067892 */ /* 0x000fe2000f8ec03f */
[----:B------:R-:W-:Y:S01]  /*1c30*/  CS2R R76, SRZ ;  /* 0x00000000004c7805 */ /* 0x000fe2000001ff00 */
[----:B------:R-:W-:Y:S01]  /*1c40*/  ULOP3.LUT UR7, UR7, 0x3fff, URZ, 0xc0, !UPT ;  /* 0x00003fff07077892 */ /* 0x000fe2000f8ec03f */
[----:B------:R-:W-:Y:S01]  /*1c50*/  CS2R R78, SRZ ;  /* 0x00000000004e7805 */ /* 0x000fe2000001ff00 */
[----:B------:R-:W-:Y:S01]  /*1c60*/  ULOP3.LUT UR6, UR6, 0x10000, URZ, 0xfc, !UPT ;  /* 0x0001000006067892 */ /* 0x000fe2000f8efc3f */
[----:B------:R-:W-:Y:S01]  /*1c70*/  CS2R R80, SRZ ;  /* 0x0000000000507805 */ /* 0x000fe2000001ff00 */
[----:B------:R-:W-:Y:S01]  /*1c80*/  ULOP3.LUT UR7, UR7, 0x10000, URZ, 0xfc, !UPT ;  /* 0x0001000007077892 */ /* 0x000fe2000f8efc3f */
[----:B------:R-:W-:Y:S01]  /*1c90*/  CS2R R82, SRZ ;  /* 0x0000000000527805 */ /* 0x000fe2000001ff00 */
[----:B------:R-:W-:Y:S01]  /*1ca0*/  ULEA UR6, UR5, UR6, 0x9 ;  /* 0x0000000605067291 */ /* 0x000fe2000f8e483f */
[----:B------:R-:W-:Y:S01]  /*1cb0*/  CS2R R84, SRZ ;  /* 0x0000000000547805 */ /* 0x000fe2000001ff00 */
[----:B------:R-:W-:Y:S01]  /*1cc0*/  UIMAD UR7, UR5, 0x300, UR7 ;  /* 0x00000300050778a4 */ /* 0x000fe2000f8e0207 */
[----:B------:R-:W-:Y:S01]  /*1cd0*/  CS2R R86, SRZ ;  /* 0x0000000000567805 */ /* 0x000fe2000001ff00 */
[----:B------:R-:W-:Y:S01]  /*1ce0*/  UMOV UR17, 0x40000040 ;  /* 0x4000004000117882 */ /* 0x000fe20000000000 */
[----:B------:R-:W-:Y:S01]  /*1cf0*/  UMOV UR19, 0x40000040 ;  /* 0x4000004000137882 */ /* 0x000fe20000000000 */
[----:B------:R-:W-:Y:S01]  /*1d00*/  CS2R R88, SRZ ;  /* 0x0000000000587805 */ /* 0x000fe2000001ff00 */
[----:B------:R-:W-:Y:S01]  /*1d10*/  UMOV UR16, UR6 ;  /* 0x0000000600107c82 */ /* 0x000fe20008000000 */
[----:B------:R-:W-:Y:S01]  /*1d20*/  CS2R R90, SRZ ;  /* 0x00000000005a7805 */ /* 0x000fe2000001ff00 */
[----:B------:R-:W-:Y:S01]  /*1d30*/  UMOV UR18, UR7 ;  /* 0x0000000700127c82 */ /* 0x000fe20008000000 */
[----:B------:R-:W-:Y:S01]  /*1d40*/  CS2R R92, SRZ ;  /* 0x00000000005c7805 */ /* 0x000fe2000001ff00 */
[----:B------:R-:W-:Y:S01]  /*1d50*/  QGMMA.64x96x32.F32.E4M3.E4M3 R24, gdesc[UR16], RZ, !UPT ;  /* 0x01600000101879f3 */ /* 0x000fe2000c7008ff */
[----:B------:R-:W-:Y:S01]  /*1d60*/  UIADD3 UR16, UR6, 0x2, URZ ;  /* 0x0000000206107890 */ /* 0x000fe2000fffe03f */
[----:B------:R-:W-:Y:S01]  /*1d70*/  CS2R R94, SRZ ;  /* 0x00000000005e7805 */ /* 0x000fe2000001ff00 */
[----:B------:R-:W-:Y:S01]  /*1d80*/  UIADD3 UR18, UR7, 0x2, URZ ;  /* 0x0000000207127890 */ /* 0x000fe2000fffe03f */
[----:B------:R-:W-:Y:S01]  /*1d90*/  CS2R R96, SRZ ;  /* 0x0000000000607805 */ /* 0x000fe2000001ff00 */
[----:B------:R-:W-:Y:S01]  /*1da0*/  UMOV UR17, 0x40000040 ;  /* 0x4000004000117882 */ /* 0x000fe20000000000 */
[----:B------:R-:W-:Y:S01]  /*1db0*/  UMOV UR19, 0x40000040 ;  /* 0x4000004000137882 */ /* 0x000fe20000000000 */
        /* <DEDUP_REMOVED lines=9> */
[----:B------:R-:W-:Y:S01]  /*1e50*/  CS2R R116, SRZ ;  /* 0x0000000000747805 */ /* 0x000fe2000001ff00 */
[----:B------:R-:W-:Y:S01]  /*1e60*/  QGMMA.64x96x32.F32.E4M3.E4M3 R24, gdesc[UR16], R24 ;  /* 0x01600000101879f3 */ /* 0x000fe20008700818 */
[----:B------:R-:W-:Y:S02]  /*1e70*/  UIADD3 UR16, UR6, 0x4, URZ ;  /* 0x0000000406107890 */ /* 0x000fe4000fffe03f */
[----:B------:R-:W-:Y:S01]  /*1e80*/  UIADD3 UR18, UR7, 0x4, URZ ;  /* 0x0000000407127890 */ /* 0x000fe2000fffe03f */
[----:B------:R-:W-:Y:S01]  /*1e90*/  UMOV UR17, 0x40000040 ;  /* 0x4000004000117882 */ /* 0x000fe20000000000 */
[----:B------:R-:W-:-:S07]  /*1ea0*/  UMOV UR19, 0x40000040 ;  /* 0x4000004000137882 */ /* 0x000fce0000000000 */
[----:B------:R-:W-:Y:S01]  /*1eb0*/  QGMMA.64x96x32.F32.E4M3.E4M3 R24, gdesc[UR16], R24 ;  /* 0x01600000101879f3 */ /* 0x000fe20008700818 */
[----:B------:R-:W-:Y:S02]  /*1ec0*/  UIADD3 UR18, UR7, 0x6, URZ ;  /* 0x0000000607127890 */ /* 0x000fe4000fffe03f */
[----:B------:R-:W-:Y:S01]  /*1ed0*/  UIADD3 UR16, UR6, 0x6, URZ ;  /* 0x0000000606107890 */ /* 0x000fe2000fffe03f */
[----:B------:R-:W-:Y:S01]  /*1ee0*/  ULDC UR7, c[0x0][0x50c] ;  /* 0x0001430000077ab9 */ /* 0x000fe20000000800 */
[----:B------:R-:W-:Y:S01]  /*1ef0*/  UMOV UR17, 0x40000040 ;  /* 0x4000004000117882 */ /* 0x000fe20000000000 */
[----:B------:R-:W-:Y:S01]  /*1f00*/  UISETP.NE.AND UP0, UPT, UR7, 0x4, UPT ;  /* 0x000000040700788c */ /* 0x000fe2000bf05270 */
[----:B------:R-:W-:Y:S01]  /*1f10*/  UMOV UR19, 0x40000040 ;  /* 0x4000004000137882 */ /* 0x000fe20000000000 */
[----:B------:R-:W-:Y:S02]  /*1f20*/  UMOV UR6, 0x4 ;  /* 0x0000000400067882 */ /* 0x000fe40000000000 */
[----:B------:R-:W-:-:S06]  /*1f30*/  USEL UR7, URZ, 0x1, UP0 ;  /* 0x000000013f077887 */ /* 0x000fcc0008000000 */
[----:B------:R-:W-:Y:S01]  /*1f40*/  ISETP.NE.AND P0, PT, RZ, UR7, PT ;  /* 0x00000007ff007c0c */ /* 0x000fe2000bf05270 */
[----:B------:R-:W-:-:S12]  /*1f50*/  QGMMA.64x96x32.F32.E4M3.E4M3 R24, gdesc[UR16], R24, gsb0 ;  /* 0x01600000101879f3 */ /* 0x000fd80008000818 */
[----:B------:R-:W-:Y:S05]  /*1f60*/  @!P0 BRA `(.L_x_26) ;  /* 0x0000000000c88947 */ /* 0x000fea0003800000 */
[----:B------:R-:W-:Y:S02]  /*1f70*/  WARPGROUP.DEPBAR.LE gsb0, 0x0 ;  /* 0x00008000000079c5 */ /* 0x000fe40000010000 */
[----:B------:R-:W-:-:S01]  /*1f80*/  FADD R117, RZ, R24 ;  /* 0x00000018ff757221 */ /* 0x000fc20000000000 */
[----:B------:R-:W-:Y:S01]  /*1f90*/  FADD R116, RZ, R25 ;  /* 0x00000019ff747221 */ /* 0x000fe20000000000 */
        /* <DEDUP_REMOVED lines=46> */
[----:B------:R-:W-:-:S06]  /*2280*/  UMOV UR6, URZ ;  /* 0x0000003f00067c82 */ /* 0x000fcc0008000000 */
.L_x_26:
[----:B------:R-:W-:-:S04]  /*2290*/  UIADD3 UR20, UR5, 0x1, URZ ;  /* 0x0000000105147890 */ /* 0x000fc8000fffe03f */
[----:B------:R-:W-:-:S04]  /*22a0*/  UISETP.NE.AND UP0, UPT, UR20, 0xb, UPT ;  /* 0x0000000b1400788c */ /* 0x000fc8000bf05270 */
[----:B------:R-:W-:Y:S02]  /*22b0*/  USEL UR8, URZ, 0x1, UP0 ;  /* 0x000000013f087887 */ /* 0x000fe40008000000 */
[----:B------:R-:W-:Y:S02]  /*22c0*/  USEL UR20, UR20, URZ, UP0 ;  /* 0x0000003f14147287 */ /* 0x000fe40008000000 */
[----:B------:R-:W-:-:S06]  /*22d0*/  ULOP3.LUT UR8, UR4, UR8, URZ, 0x3c, !UPT ;  /* 0x0000000804087292 */ /* 0x000fcc000f8e3c3f */
[----:B------:R-:W-:Y:S01]  /*22e0*/  IMAD.U32 R120, RZ, RZ, UR8 ;  /* 0x00000008ff787e24 */ /* 0x000fe2000f8e00ff */
[----:B------:R-:W-:-:S06]  /*22f0*/  UMOV UR8, 0x1 ;  /* 0x0000000100087882 */ /* 0x000fcc0000000000 */
.L_x_21:
[----:B------:R-:W-:-:S06]  /*2300*/  UISETP.GE.AND UP0, UPT, UR10, 0x1, UPT ;  /* 0x000000010a00788c */ /* 0x000fcc000bf06270 */
[----:B------:R-:W-:-:S13]  /*2310*/  PLOP3.LUT P0, PT, PT, PT, UP0, 0x80, 0x0 ;  /* 0x000000000000781c */ /* 0x000fda0003f0f008 */
[----:B------:R-:W-:Y:S05]  /*2320*/  @!P0 BRA `(.L_x_27) ;  /* 0x0000000400f88947 */ /* 0x000fea0003800000 */
[----:B01----:R-:W-:Y:S01]  /*2330*/  IMAD.U32 R16, RZ, RZ, UR10 ;  /* 0x0000000aff107e24 */ /* 0x003fe2000f8e00ff */
[----:B------:R-:W-:Y:S01]  /*2340*/  ULDC UR24, c[0x0][0x50c] ;  /* 0x0001430000187ab9 */ /* 0x000fe20000000800 */
[----:B------:R-:W-:-:S07]  /*2350*/  IMAD.U32 R17, RZ, RZ, UR5 ;  /* 0x00000005ff117e24 */ /* 0x000fce000f8e00ff */
.L_x_35:
[----:B------:R-:W-:-:S13]  /*2360*/  ISETP.NE.AND P1, PT, R118, 0x3, PT ;  /* 0x000000037600780c */ /* 0x000fda0003f25270 */
[----:B------:R-:W-:Y:S05]  /*2370*/  @!P1 BRA `(.L_x_28) ;  /* 0x0000000000049947 */ /* 0x000fea0003800000 */
[----:B------:R-:W-:Y:S01]  /*2380*/  BPT.TRAP 0x1 ;  /* 0x000000040000795c */ /* 0x000fe20000300000 */
.L_x_28:
[----:B------:R-:W-:Y:S01]  /*2390*/  ULEA UR16, UR20, UR9, 0x3 ;  /* 0x0000000914107291 */ /* 0x000fe2000f8e183f */
[----:B------:R-:W-:-:S08]  /*23a0*/  SHF.L.U32 R18, R120, 0x1f, RZ ;  /* 0x0000001f78127819 */ /* 0x000fd000000006ff */
[----:B------:R0:W1:Y:S01]  /*23b0*/  SYNCS.PHASECHK.TRANS64.TRYWAIT P0, [UR16], R18 ;  /* 0x00000012ff0075a7 */ /* 0x0000620008000150 */
[----:B------:R-:W-:Y:S05]  /*23c0*/  @!P1 BRA `(.L_x_29) ;  /* 0x0000000000049947 */ /* 0x000fea0003800000 */
[----:B------:R-:W-:Y:S01]  /*23d0*/  BPT.TRAP 0x1 ;  /* 0x000000040000795c */ /* 0x000fe20000300000 */
.L_x_29:
[----:B-1----:R-:W-:Y:S05]  /*23e0*/  @P0 BRA `(.L_x_30) ;  /* 0x0000000000080947 */ /* 0x002fea0003800000 */
[----:B------:R-:W1:Y:S02]  /*23f0*/  SYNCS.PHASECHK.TRANS64.TRYWAIT P0, [UR16], R18 ;  /* 0x00000012ff0075a7 */ /* 0x000e640008000150 */
[----:B-1----:R-:W-:Y:S05]  /*2400*/  @!P0 BRA `(.L_x_31) ;  /* 0x0000005c00a88947 */ /* 0x002fea0003800000 */
.L_x_30:
[----:B------:R-:W-:Y:S01]  /*2410*/  UIADD3 UR16, UR9, 0x180, URZ ;  /* 0x0000018009107890 */ /* 0x000fe2000fffe03f */
[----:B------:R-:W-:Y:S01]  /*2420*/  WARPGROUP.ARRIVE ;  /* 0x00000000000079c5 */ /* 0x000fe20000000000 */
[----:B------:R-:W-:Y:S02]  /*2430*/  UIADD3 UR17, UR9, 0x16180, URZ ;  /* 0x0001618009117890 */ /* 0x000fe4000fffe03f */
[----:B------:R-:W-:Y:S02]  /*2440*/  UISETP.NE.AND UP0, UPT, UR7, URZ, UPT ;  /* 0x0000003f0700728c */ /* 0x000fe4000bf05270 */
[----:B------:R-:W-:Y:S02]  /*2450*/  USHF.R.U32.HI UR16, URZ, 0x4, UR16 ;  /* 0x000000043f107899 */ /* 0x000fe40008011610 */
[----:B------:R-:W-:Y:S02]  /*2460*/  USHF.R.U32.HI UR17, URZ, 0x4, UR17 ;  /* 0x000000043f117899 */ /* 0x000fe40008011611 */
[----:B------:R-:W-:-:S02]  /*2470*/  USEL UR8, UR8, URZ, !UP0 ;  /* 0x0000003f08087287 */ /* 0x000fc4000c000000 */
[----:B------:R-:W-:Y:S02]  /*2480*/  ULOP3.LUT UR16, UR16, 0x3fff, URZ, 0xc0, !UPT ;  /* 0x00003fff10107892 */ /* 0x000fe4000f8ec03f */
[----:B------:R-:W-:Y:S02]  /*2490*/  ULOP3.LUT UR17, UR17, 0x3fff, URZ, 0xc0, !UPT ;  /* 0x00003fff11117892 */ /* 0x000fe4000f8ec03f */
[----:B------:R-:W-:Y:S02]  /*24a0*/  UISETP.NE.U32.AND UP0, UPT, UR8, URZ, UPT ;  /* 0x0000003f0800728c */ /* 0x000fe4000bf05070 */
[----:B------:R-:W-:Y:S02]  /*24b0*/  ULOP3.LUT UR7, UR16, 0x10000, URZ, 0xfc, !UPT ;  /* 0x0001000010077892 */ /* 0x000fe4000f8efc3f */
[----:B------:R-:W-:Y:S02]  /*24c0*/  ULOP3.LUT UR8, UR17, 0x10000, URZ, 0xfc, !UPT ;  /* 0x0001000011087892 */ /* 0x000fe4000f8efc3f */
[----:B------:R-:W-:-:S02]  /*24d0*/  ULEA UR7, UR20, UR7, 0x9 ;  /* 0x0000000714077291 */ /* 0x000fc4000f8e483f */
[----:B------:R-:W-:Y:S01]  /*24e0*/  UIMAD UR8, UR20, 0x300, UR8 ;  /* 0x00000300140878a4 */ /* 0x000fe2000f8e0208 */
[----:B------:R-:W-:Y:S01]  /*24f0*/  UMOV UR17, 0x40000040 ;  /* 0x4000004000117882 */ /* 0x000fe20000000000 */
[----:B------:R-:W-:Y:S01]  /*2500*/  UMOV UR19, 0x40000040 ;  /* 0x4000004000137882 */ /* 0x000fe20000000000 */
[----:B------:R-:W-:Y:S02]  /*2510*/  UIADD3 UR6, UR6, 0x4, URZ ;  /* 0x0000000406067890 */ /* 0x000fe4000fffe03f */
[----:B------:R-:W-:Y:S02]  /*2520*/  UMOV UR16, UR7 ;  /* 0x0000000700107c82 */ /* 0x000fe40008000000 */
[----:B------:R-:W-:Y:S02]  /*2530*/  UMOV UR18, UR8 ;  /* 0x0000000800127c82 */ /* 0x000fe40008000000 */
[----:B------:R-:W-:Y:S01]  /*2540*/  QGMMA.64x96x32.F32.E4M3.E4M3 R24, gdesc[UR16], R24, UP0 ;  /* 0x01600000101879f3 */ /* 0x000fe2000bf00818 */
[----:B------:R-:W-:-:S02]  /*2550*/  UIADD3 UR16, UR7, 0x2, URZ ;  /* 0x0000000207107890 */ /* 0x000fc4000fffe03f */
[----:B------:R-:W-:Y:S01]  /*2560*/  UIADD3 UR18, UR8, 0x2, URZ ;  /* 0x0000000208127890 */ /* 0x000fe2000fffe03f */
[----:B------:R-:W-:Y:S01]  /*2570*/  UMOV UR17, 0x40000040 ;  /* 0x4000004000117882 */ /* 0x000fe20000000000 */
[----:B------:R-:W-:Y:S01]  /*2580*/  UMOV UR19, 0x40000040 ;  /* 0x4000004000137882 */ /* 0x000fe20000000000 */
[----:B------:R-:W-:-:S06]  /*2590*/  UISETP.NE.AND UP0, UPT, UR6, UR24, UPT ;  /* 0x000000180600728c */ /* 0x000fcc000bf05270 */
        /* <DEDUP_REMOVED lines=8> */
[----:B------:R-:W-:Y:S01]  /*2620*/  UMOV UR17, 0x40000040 ;  /* 0x4000004000117882 */ /* 0x000fe20000000000 */
[----:B------:R-:W-:Y:S01]  /*2630*/  UMOV UR19, 0x40000040 ;  /* 0x4000004000137882 */ /* 0x000fe20000000000 */
[----:B------:R-:W-:-:S06]  /*2640*/  USEL UR7, URZ, 0x1, UP0 ;  /* 0x000000013f077887 */ /* 0x000fcc0008000000 */
[----:B------:R-:W-:Y:S01]  /*2650*/  ISETP.NE.AND P0, PT, RZ, UR7, PT ;  /* 0x00000007ff007c0c */ /* 0x000fe2000bf05270 */
[----:B------:R-:W-:Y:S03]  /*2660*/  QGMMA.64x96x32.F32.E4M3.E4M3 R24, gdesc[UR16], R24, gsb0 ;  /* 0x01600000101879f3 */ /* 0x000fe60008000818 */
[----:B------:R-:W-:-:S09]  /*2670*/  WARPGROUP.DEPBAR.LE gsb0, 0x1 ;  /* 0x00008000000079c5 */ /* 0x000fd20000010100 */
[----:B------:R-:W-:Y:S05]  /*2680*/  @!P0 BRA `(.L_x_32) ;  /* 0x0000000000c88947 */ /* 0x000fea0003800000 */
[----:B------:R-:W-:Y:S02]  /*2690*/  WARPGROUP.DEPBAR.LE gsb0, 0x0 ;  /* 0x00008000000079c5 */ /* 0x000fe40000010000 */
[----:B------:R-:W-:-:S01]  /*26a0*/  FADD R117, R24, R117 ;  /* 0x0000007518757221 */ /* 0x000fc20000000000 */
[----:B------:R-:W-:Y:S01]  /*26b0*/  FADD R116, R25, R116 ;  /* 0x0000007419747221 */ /* 0x000fe20000000000 */
        /* <DEDUP_REMOVED lines=46> */
[----:B------:R-:W-:-:S06]  /*29a0*/  UMOV UR6, URZ ;  /* 0x0000003f00067c82 */ /* 0x000fcc0008000000 */
.L_x_32:
[----:B------:R-:W-:Y:S05]  /*29b0*/  @!P1 BRA `(.L_x_33) ;  /* 0x0000000000049947 */ /* 0x000fea0003800000 */
[----:B------:R-:W-:Y:S01]  /*29c0*/  BPT.TRAP 0x1 ;  /* 0x000000040000795c */ /* 0x000fe20000300000 */
.L_x_33:
[----:B------:R-:W-:-:S13]  /*29d0*/  ISETP.NE.AND P0, PT, R13, RZ, PT ;  /* 0x000000ff0d00720c */ /* 0x000fda0003f05270 */
[----:B01----:R-:W-:-:S05]  /*29e0*/  @P0 LEA R18, R17, UR9, 0x3 ;  /* 0x0000000911120c11 */ /* 0x003fca000f8e18ff */
[----:B------:R-:W-:-:S05]  /*29f0*/  @P0 VIADD R19, R18, 0x58 ;  /* 0x0000005812130836 */ /* 0x000fca0000000000 */
[----:B------:R-:W-:-:S04]  /*2a00*/  @P0 PRMT R19, R12, 0x654, R19 ;  /* 0x000006540c130816 */ /* 0x000fc80000000013 */
[----:B------:R0:W-:Y:S01]  /*2a10*/  @P0 SYNCS.ARRIVE.TRANS64.RED.A1T0 RZ, [R19+URZ], RZ ;  /* 0x000000ff13ff09a7 */ /* 0x0001e2000810043f */
[----:B------:R-:W-:-:S13]  /*2a20*/  ISETP.GT.U32.AND P0, PT, R7, 0x1, PT ;  /* 0x000000010700780c */ /* 0x000fda0003f04070 */
[----:B0-----:R-:W-:Y:S05]  /*2a30*/  @P0 BRA `(.L_x_34) ;  /* 0x0000000000040947 */ /* 0x001fea0003800000 */
[----:B------:R-:W-:Y:S01]  /*2a40*/  BPT.TRAP 0x1 ;  /* 0x000000040000795c */ /* 0x000fe20000300000 */
.L_x_34:
[----:B------:R-:W-:Y:S01]  /*2a50*/  UIADD3 UR20, UR20, 0x1, URZ ;  /* 0x0000000114147890 */ /* 0x000fe2000fffe03f */
[C---:B------:R-:W-:Y:S01]  /*2a60*/  ISETP.GT.AND P1, PT, R16.reuse, 0x1, PT ;  /* 0x000000011000780c */ /* 0x040fe20003f24270 */
[----:B------:R-:W-:Y:S02]  /*2a70*/  VIADD R17, R17, 0x1 ;  /* 0x0000000111117836 */ /* 0x000fe40000000000 */
[----:B------:R-:W-:Y:S01]  /*2a80*/  UISETP.NE.AND UP0, UPT, UR20, 0xb, UPT ;  /* 0x0000000b1400788c */ /* 0x000fe2000bf05270 */
[----:B------:R-:W-:Y:S02]  /*2a90*/  VIADD R16, R16, 0xffffffff ;  /* 0xffffffff10107836 */ /* 0x000fe40000000000 */
[C---:B------:R-:W-:Y:S01]  /*2aa0*/  ISETP.NE.AND P0, PT, R17.reuse, 0xb, PT ;  /* 0x0000000b1100780c */ /* 0x040fe20003f05270 */
[----:B------:R-:W-:Y:S02]  /*2ab0*/  USEL UR8, URZ, 0x1, UP0 ;  /* 0x000000013f087887 */ /* 0x000fe40008000000 */
[----:B------:R-:W-:Y:S01]  /*2ac0*/  USEL UR20, UR20, URZ, UP0 ;  /* 0x0000003f14147287 */ /* 0x000fe20008000000 */
[----:B------:R-:W-:-:S03]  /*2ad0*/  SEL R17, R17, RZ, P0 ;  /* 0x000000ff11117207 */ /* 0x000fc60000000000 */
[----:B------:R-:W-:Y:S01]  /*2ae0*/  LOP3.LUT R120, R120, UR8, RZ, 0x3c, !PT ;  /* 0x0000000878787c12 */ /* 0x000fe2000f8e3cff */
[----:B------:R-:W-:Y:S01]  /*2af0*/  UMOV UR8, 0x1 ;  /* 0x0000000100087882 */ /* 0x000fe20000000000 */
[----:B------:R-:W-:Y:S06]  /*2b00*/  @P1 BRA `(.L_x_35) ;  /* 0xfffffff800141947 */ /* 0x000fec000383ffff */
.L_x_27:
[----:B------:R-:W-:Y:S01]  /*2b10*/  UISETP.NE.AND UP0, UPT, UR6, URZ, UPT ;  /* 0x0000003f0600728c */ /* 0x000fe2000bf05270 */
[----:B01----:R-:W0:Y:S01]  /*2b20*/  LDC R16, c[0x0][0x28c] ;  /* 0x0000a300ff107b82 */ /* 0x003e220000000800 */
[----:B------:R-:W-:Y:S02]  /*2b30*/  IMAD.U32 R17, RZ, RZ, UR23 ;  /* 0x00000017ff117e24 */ /* 0x000fe4000f8e00ff */
[----:B------:R-:W-:-:S06]  /*2b40*/  USEL UR6, URZ, 0x1, !UP0 ;  /* 0x000000013f067887 */ /* 0x000fcc000c000000 */
[----:B------:R-:W-:-:S13]  /*2b50*/  ISETP.NE.AND P0, PT, RZ, UR6, PT ;  /* 0x00000006ff007c0c */ /* 0x000fda000bf05270 */
[----:B------:R-:W-:Y:S05]  /*2b60*/  @!P0 BRA `(.L_x_36) ;  /* 0x0000000000c48947 */ /* 0x000fea0003800000 */
[----:B------:R-:W-:Y:S02]  /*2b70*/  WARPGROUP.DEPBAR.LE gsb0, 0x0 ;  /* 0x00008000000079c5 */ /* 0x000fe40000010000 */
[----:B------:R-:W-:Y:S01]  /*2b80*/  FADD R117, R24, R117 ;  /* 0x0000007518757221 */ /* 0x000fe20000000000 */
        /* <DEDUP_REMOVED lines=46> */
[----:B------:R-:W-:-:S07]  /*2e70*/  FADD R22, R22, R71 ;  /* 0x0000004716167221 */ /* 0x000fce0000000000 */
.L_x_36:
[----:B0-----:R-:W-:Y:S01]  /*2e80*/  ISETP.GE.AND P0, PT, R16, 0x1, PT ;  /* 0x000000011000780c */ /* 0x001fe20003f06270 */
[----:B------:R0:W-:Y:S01]  /*2e90*/  SYNCS.ARRIVE.TRANS64.A1T0 RZ, [R17+UR22], RZ ;  /* 0x000000ff11ff79a7 */ /* 0x0001e20008100016 */
[----:B------:R-:W-:-:S11]  /*2ea0*/  WARPGROUP.DEPBAR.LE gsb0, 0x0 ;  /* 0x00008000000079c5 */ /* 0x000fd60000010000 */
[----:B------:R-:W-:Y:S05]  /*2eb0*/  @!P0 BRA `(.L_x_37) ;  /* 0x0000000000488947 */ /* 0x000fea0003800000 */
[----:B------:R-:W-:-:S13]  /*2ec0*/  ISETP.NE.AND P0, PT, R118, 0x3, PT ;  /* 0x000000037600780c */ /* 0x000fda0003f05270 */
[----:B------:R-:W-:Y:S05]  /*2ed0*/  @!P0 BRA `(.L_x_38) ;  /* 0x0000000000048947 */ /* 0x000fea0003800000 */
[----:B------:R-:W-:Y:S01]  /*2ee0*/  BPT.TRAP 0x1 ;  /* 0x000000040000795c */ /* 0x000fe20000300000 */
.L_x_38:
[----:B------:R-:W-:-:S13]  /*2ef0*/  ISETP.NE.AND P0, PT, R13, RZ, PT ;  /* 0x000000ff0d00720c */ /* 0x000fda0003f05270 */
[----:B------:R-:W-:-:S05]  /*2f00*/  VOTEU.ANY UP0, P0 ;  /* 0x00000000003f7886 */ /* 0x000fca0000000100 */
[----:B------:R-:W-:-:S06]  /*2f10*/  @UP0 UIADD3 UR6, UR10, UR5, URZ ;  /* 0x000000050a060290 */ /* 0x000fcc000fffe03f */
[----:B------:R-:W-:Y:S02]  /*2f20*/  IMAD.U32 R16, RZ, RZ, UR6 ;  /* 0x00000006ff107e24 */ /* 0x000fe4000f8e00ff */
[----:B------:R-:W-:Y:S02]  /*2f30*/  IMAD.U32 R19, RZ, RZ, UR6 ;  /* 0x00000006ff137e24 */ /* 0x000fe4000f8e00ff */
[----:B0-----:R-:W-:-:S05]  /*2f40*/  @P0 IMAD.WIDE.U32 R16, R16, -0x45d1745d, RZ ;  /* 0xba2e8ba310100825 */ /* 0x001fca00078e00ff */
[----:B------:R-:W-:-:S05]  /*2f50*/  @P0 SHF.R.U32.HI R16, RZ, 0x3, R17 ;  /* 0x00000003ff100819 */ /* 0x000fca0000011611 */
[----:B------:R-:W-:-:S05]  /*2f60*/  @P0 IMAD R16, R16, -0xb, R19 ;  /* 0xfffffff510100824 */ /* 0x000fca00078e0213 */
[----:B------:R-:W-:-:S05]  /*2f70*/  @P0 LEA R16, R16, UR9, 0x3 ;  /* 0x0000000910100c11 */ /* 0x000fca000f8e18ff */
[----:B------:R-:W-:-:S05]  /*2f80*/  @P0 VIADD R17, R16, 0x58 ;  /* 0x0000005810110836 */ /* 0x000fca0000000000 */
[----:B------:R-:W-:-:S04]  /*2f90*/  @P0 PRMT R17, R12, 0x654, R17 ;  /* 0x000006540c110816 */ /* 0x000fc80000000011 */
[----:B------:R1:W-:Y:S01]  /*2fa0*/  @P0 SYNCS.ARRIVE.TRANS64.RED.A1T0 RZ, [R17+URZ], RZ ;  /* 0x000000ff11ff09a7 */ /* 0x0003e2000810043f */
[----:B------:R-:W-:-:S13]  /*2fb0*/  ISETP.GT.U32.AND P0, PT, R7, 0x1, PT ;  /* 0x000000010700780c */ /* 0x000fda0003f04070 */
[----:B-1----:R-:W-:Y:S05]  /*2fc0*/  @P0 BRA `(.L_x_37) ;  /* 0x0000000000040947 */ /* 0x002fea0003800000 */
[----:B------:R-:W-:Y:S01]  /*2fd0*/  BPT.TRAP 0x1 ;  /* 0x000000040000795c */ /* 0x000fe20000300000 */
.L_x_37:
[----:B------:R-:W-:Y:S01]  /*2fe0*/  SHF.L.U32 R16, R119, 0x1f, RZ ;  /* 0x0000001f77107819 */ /* 0x000fe200000006ff */
[----:B------:R-:W-:Y:S01]  /*2ff0*/  UIADD3 UR5, UR21, UR5, URZ ;  /* 0x0000000515057290 */ /* 0x000fe2000fffe03f */
[----:B------:R-:W1:Y:S01]  /*3000*/  LDC R29, c[0x0][0x288] ;  /* 0x0000a200ff1d7b82 */ /* 0x000e620000000800 */
[----:B------:R-:W-:Y:S01]  /*3010*/  UISETP.GE.U32.AND UP1, UPT, UR21, 0xb, UPT ;  /* 0x0000000b1500788c */ /* 0x000fe2000bf26070 */
[----:B------:R-:W-:Y:S01]  /*3020*/  IMAD.SHL.U32 R24, R20, 0x2, RZ ;  /* 0x0000000214187824 */ /* 0x000fe200078e00ff */
[----:B------:R-:W-:Y:S02]  /*3030*/  UISETP.GT.U32.AND UP0, UPT, UR5, 0xa, UPT ;  /* 0x0000000a0500788c */ /* 0x000fe4000bf04070 */
[----:B------:R-:W-:Y:S02]  /*3040*/  UIMAD.WIDE.U32 UR6, UR5, -0x45d1745d, URZ ;  /* 0xba2e8ba3050678a5 */ /* 0x000fe4000f8e003f */
[----:B------:R-:W-:Y:S01]  /*3050*/  UISETP.LT.U32.AND UP0, UPT, UR21, 0xb, UP0 ;  /* 0x0000000b1500788c */ /* 0x000fe20008701070 */
[----:B------:R-:W4:Y:S01]  /*3060*/  SYNCS.PHASECHK.TRANS64.TRYWAIT P0, [UR11+0x8], R16 ;  /* 0x00000810ff0075a7 */ /* 0x000f22000800014b */
[----:B------:R-:W-:Y:S01]  /*3070*/  USHF.R.U32.HI UR6, URZ, 0x3, UR7 ;  /* 0x000000033f067899 */ /* 0x000fe20008011607 */
[----:B------:R-:W-:Y:S01]  /*3080*/  SHF.R.S32.HI R25, RZ, 0x1f, R24 ;  /* 0x0000001fff197819 */ /* 0x000fe20000011418 */
[----:B------:R-:W-:-:S02]  /*3090*/  USEL UR8, URZ, 0x1, !UP0 ;  /* 0x000000013f087887 */ /* 0x000fc4000c000000 */
[----:B------:R-:W-:Y:S02]  /*30a0*/  UIMAD UR5, UR6, -0xb, UR5 ;  /* 0xfffffff5060578a4 */ /* 0x000fe4000f8e0205 */
[----:B------:R-:W-:-:S04]  /*30b0*/  ULOP3.LUT UR4, UR4, UR8, URZ, 0x3c, !UPT ;  /* 0x0000000804047292 */ /* 0x000fc8000f8e3c3f */
[----:B------:R-:W-:Y:S01]  /*30c0*/  @UP1 ULOP3.LUT UR4, UR4, 0x1, UR6, 0x78, !UPT ;  /* 0x0000000104041892 */ /* 0x000fe2000f8e7806 */
[----:B-1--4-:R-:W-:Y:S11]  /*30d0*/  @!P0 BRA `(.L_x_39) ;  /* 0x00000050008c8947 */ /* 0x012ff60003800000 */
.L_x_172:
[----:B------:R-:W-:Y:S01]  /*30e0*/  IMAD.SHL.U32 R28, R6, 0x40, RZ ;  /* 0x00000040061c7824 */ /* 0x000fe200078e00ff */
[----:B------:R-:W-:Y:S01]  /*30f0*/  ULDC UR8, c[0x0][0x284] ;  /* 0x0000a10000087ab9 */ /* 0x000fe20000000800 */
[----:B------:R-:W-:Y:S01]  /*3100*/  IMAD R33, R5, 0x60, RZ ;  /* 0x0000006005217824 */ /* 0x000fe200078e02ff */
[----:B------:R-:W-:Y:S01]  /*3110*/  SHF.R.S32.HI R34, RZ, 0x1f, R4 ;  /* 0x0000001fff227819 */ /* 0x000fe20000011404 */
[----:B------:R-:W-:Y:S01]  /*3120*/  ULDC.64 UR6, c[0x0][0x5d0] ;  /* 0x0001740000067ab9 */ /* 0x000fe20000000a00 */
[----:B------:R-:W-:Y:S01]  /*3130*/  ISETP.GE.AND P0, PT, R28, UR8, PT ;  /* 0x000000081c007c0c */ /* 0x000fe2000bf06270 */
[----:B0-----:R-:W-:Y:S01]  /*3140*/  IMAD.WIDE.U32 R16, R4, UR6, R24 ;  /* 0x0000000604107c25 */ /* 0x001fe2000f8e0018 */
[----:B------:R-:W-:Y:S02]  /*3150*/  SHF.R.S32.HI R32, RZ, 0x1f, R33 ;  /* 0x0000001fff207819 */ /* 0x000fe40000011421 */
[C---:B------:R-:W-:Y:S01]  /*3160*/  ISETP.GE.OR P0, PT, R33.reuse, R29, P0 ;  /* 0x0000001d2100720c */ /* 0x040fe20000706670 */
[----:B------:R-:W-:Y:S01]  /*3170*/  IMAD R5, R34, UR6, RZ ;  /* 0x0000000622057c24 */ /* 0x000fe2000f8e02ff */
[----:B------:R-:W-:-:S03]  /*3180*/  IADD3 R16, P1, R33, R16, RZ ;  /* 0x0000001021107210 */ /* 0x000fc60007f3e0ff */
[----:B------:R-:W-:-:S05]  /*3190*/  IMAD R5, R4, UR7, R5 ;  /* 0x0000000704057c24 */ /* 0x000fca000f8e0205 */
[----:B------:R-:W-:-:S03]  /*31a0*/  IADD3.X R17, R32, R17, R5, P1, !PT ;  /* 0x0000001120117210 */ /* 0x000fc60000ffe405 */
[----:B------:R-:W-:Y:S05]  /*31b0*/  @P0 BRA `(.L_x_40) ;  /* 0x0000003400780947 */ /* 0x000fea0003800000 */
[----:B------:R-:W0:Y:S01]  /*31c0*/  LDC.64 R30, c[0x0][0x5c8] ;  /* 0x00017200ff1e7b82 */ /* 0x000e220000000a00 */
[----:B------:R-:W-:Y:S01]  /*31d0*/  IMAD.WIDE R26, R6, 0x40, R10 ;  /* 0x00000040061a7825 */ /* 0x000fe200078e020a */
[----:B------:R-:W-:Y:S01]  /*31e0*/  ULDC.64 UR6, c[0x0][0x5c0] ;  /* 0x0001700000067ab9 */ /* 0x000fe20000000a00 */
[----:B------:R-:W-:Y:S02]  /*31f0*/  BSSY B0, `(.L_x_40) ;  /* 0x000035a000007945 */ /* 0x000fe40003800000 */
[----:B------:R-:W-:-:S04]  /*3200*/  IMAD R6, R20, -0x2, R29 ;  /* 0xfffffffe14067824 */ /* 0x000fc800078e021d */
[----:B------:R-:W-:Y:S02]  /*3210*/  IMAD.IADD R6, R6, 0x1, -R33 ;  /* 0x0000000106067824 */ /* 0x000fe400078e0a21 */
[-C--:B0-----:R-:W-:Y:S02]  /*3220*/  IMAD R5, R27, R30.reuse, RZ ;  /* 0x0000001e1b057224 */ /* 0x081fe400078e02ff */
[----:B------:R-:W-:-:S04]  /*3230*/  IMAD.WIDE.U32 R16, R26, R30, R16 ;  /* 0x0000001e1a107225 */ /* 0x000fc800078e0010 */
[----:B------:R-:W-:Y:S01]  /*3240*/  IMAD R19, R26, R31, R5 ;  /* 0x0000001f1a137224 */ /* 0x000fe200078e0205 */
[----:B------:R-:W-:Y:S02]  /*3250*/  LEA R5, P0, R30, R16, 0x3 ;  /* 0x000000101e057211 */ /* 0x000fe400078018ff */
[----:B------:R-:W-:Y:S01]  /*3260*/  IADD3 R18, P1, R16, UR6, RZ ;  /* 0x0000000610127c10 */ /* 0x000fe2000ff3e0ff */
[----:B------:R-:W-:Y:S01]  /*3270*/  IMAD.IADD R19, R17, 0x1, R19 ;  /* 0x0000000111137824 */ /* 0x000fe200078e0213 */
[----:B------:R-:W-:-:S04]  /*3280*/  IADD3 R16, P3, R5, UR6, RZ ;  /* 0x0000000605107c10 */ /* 0x000fc8000ff7e0ff */
[----:B------:R-:W-:Y:S01]  /*3290*/  LEA.HI.X R5, R30, R19, R31, 0x3, P0 ;  /* 0x000000131e057211 */ /* 0x000fe200000f1c1f */
[----:B------:R-:W-:Y:S01]  /*32a0*/  IMAD.IADD R30, R21, 0x1, -R28 ;  /* 0x00000001151e7824 */ /* 0x000fe200078e0a1c */
[----:B---3-5:R-:W-:Y:S02]  /*32b0*/  FSETP.NEU.AND P0, PT, R15, RZ, PT ;  /* 0x000000ff0f00720b */ /* 0x028fe40003f0d000 */
[----:B------:R-:W-:Y:S02]  /*32c0*/  IADD3.X R19, R19, UR7, RZ, P1, !PT ;  /* 0x0000000713137c10 */ /* 0x000fe40008ffe4ff */
[----:B------:R-:W-:-:S09]  /*32d0*/  IADD3.X R17, R5, UR7, RZ, P3, !PT ;  /* 0x0000000705117c10 */ /* 0x000fd20009ffe4ff */
[----:B------:R-:W-:Y:S05]  /*32e0*/  @!P0 BRA `(.L_x_41) ;  /* 0x0000002800208947 */ /* 0x000fea0003800000 */
[----:B------:R-:W-:Y:S01]  /*32f0*/  ULDC.64 UR6, c[0x0][0x5b8] ;  /* 0x00016e0000067ab9 */ /* 0x000fe20000000a00 */
[----:B------:R-:W-:Y:S01]  /*3300*/  ULDC.64 UR16, c[0x0][0x5a8] ;  /* 0x00016a0000107ab9 */ /* 0x000fe20000000a00 */
[----:B------:R-:W-:Y:S01]  /*3310*/  IMAD.WIDE.U32 R24, R4, UR6, R24 ;  /* 0x0000000604187c25 */ /* 0x000fe2000f8e0018 */
[----:B------:R-:W-:Y:S01]  /*3320*/  BSSY B1, `(.L_x_42) ;  /* 0x0000010000017945 */ /* 0x000fe20003800000 */
[----:B------:R-:W-:Y:S02]  /*3330*/  PRMT R28, RZ, 0x7610, R28 ;  /* 0x00007610ff1c7816 */ /* 0x000fe4000000001c */
[----:B------:R-:W-:Y:S01]  /*3340*/  IMAD R5, R34, UR6, RZ ;  /* 0x0000000622057c24 */ /* 0x000fe2000f8e02ff */
[----:B------:R-:W-:-:S03]  /*3350*/  IADD3 R24, P0, R33, R24, RZ ;  /* 0x0000001821187210 */ /* 0x000fc60007f1e0ff */
[----:B------:R-:W-:Y:S01]  /*3360*/  IMAD R5, R4, UR7, R5 ;  /* 0x0000000704057c24 */ /* 0x000fe2000f8e0205 */
[----:B------:R-:W-:Y:S02]  /*3370*/  ULDC.64 UR6, c[0x0][0x5b0] ;  /* 0x00016c0000067ab9 */ /* 0x000fe40000000a00 */
[----:B------:R-:W-:Y:S02]  /*3380*/  IMAD R29, R27, UR6, RZ ;  /* 0x000000061b1d7c24 */ /* 0x000fe4000f8e02ff */
[----:B------:R-:W-:Y:S02]  /*3390*/  IADD3.X R25, R32, R25, R5, P0, !PT ;  /* 0x0000001920197210 */ /* 0x000fe400007fe405 */
[----:B------:R-:W-:Y:S01]  /*33a0*/  ISETP.GE.AND P0, PT, R30, 0x1, PT ;  /* 0x000000011e00780c */ /* 0x000fe20003f06270 */
[C---:B------:R-:W-:Y:S02]  /*33b0*/  IMAD R29, R26.reuse, UR7, R29 ;  /* 0x000000071a1d7c24 */ /* 0x040fe4000f8e021d */
[----:B------:R-:W-:Y:S01]  /*33c0*/  IMAD.WIDE.U32 R4, R26, UR6, R24 ;  /* 0x000000061a047c25 */ /* 0x000fe2000f8e0018 */
[----:B------:R-:W-:-:S02]  /*33d0*/  ISETP.LT.OR P4, PT, R6, 0x1, !P0 ;  /* 0x000000010600780c */ /* 0x000fc40004781670 */
[----:B------:R-:W-:-:S04]  /*33e0*/  IADD3 R4, P1, R4, UR16, RZ ;  /* 0x0000001004047c10 */ /* 0x000fc8000ff3e0ff */
[----:B------:R-:W-:-:S07]  /*33f0*/  IADD3.X R5, R5, UR17, R29, P1, !PT ;  /* 0x0000001105057c10 */ /* 0x000fce0008ffe41d */
[----:B------:R-:W-:Y:S05]  /*3400*/  @P4 BRA `(.L_x_43) ;  /* 0x0000000000044947 */ /* 0x000fea0003800000 */
[----:B------:R0:W5:Y:S02]  /*3410*/  LDG.E.U8 R28, desc[UR14][R4.64] ;  /* 0x0000000e041c7981 */ /* 0x000164000c1e1100 */
.L_x_43:
[----:B------:R-:W-:Y:S05]  /*3420*/  BSYNC B1 ;  /* 0x0000000000017941 */ /* 0x000fea0003800000 */
.L_x_42:
[----:B-----5:R-:W-:Y:S01]  /*3430*/  LOP3.LUT R28, R28, 0xff, RZ, 0xc0, !PT ;  /* 0x000000ff1c1c7812 */ /* 0x020fe200078ec0ff */
[----:B------:R-:W-:Y:S01]  /*3440*/  BSSY B1, `(.L_x_44) ;  /* 0x000000b000017945 */ /* 0x000fe20003800000 */
[----:B------:R-:W-:Y:S02]  /*3450*/  ISETP.LT.OR P3, PT, R6, 0x2, !P0 ;  /* 0x000000020600780c */ /* 0x000fe40004761670 */
[----:B------:R-:W-:-:S05]  /*3460*/  F2FP.F16.E4M3.UNPACK_B R28, R28 ;  /* 0x0000001cff1c723e */ /* 0x000fca00020006ff */
[----:B------:R-:W-:-:S05]  /*3470*/  HADD2.F32 R28, -RZ, R28.H0_H0 ;  /* 0x2000001cff1c7230 */ /* 0x000fca0000004100 */
[----:B------:R-:W-:-:S04]  /*3480*/  FMUL R28, R28, R15 ;  /* 0x0000000f1c1c7220 */ /* 0x000fc80000400000 */
[----:B--2---:R-:W-:-:S05]  /*3490*/  FFMA R28, R117, R14, R28 ;  /* 0x0000000e751c7223 */ /* 0x004fca000000001c */
[----:B------:R-:W-:Y:S02]  /*34a0*/  F2FP.SATFINITE.E4M3.F32.PACK_AB_MERGE_C R29, RZ, R28, RZ ;  /* 0x0000001cff1d723e */ /* 0x000fe400048070ff */
[----:B------:R-:W-:-:S03]  /*34b0*/  PRMT R28, RZ, 0x7610, R28 ;  /* 0x00007610ff1c7816 */ /* 0x000fc6000000001c */
[----:B------:R1:W-:Y:S01]  /*34c0*/  @!P4 STG.E.U8 desc[UR14][R18.64], R29 ;  /* 0x0000001d1200c986 */ /* 0x0003e2000c10110e */
[----:B------:R-:W-:Y:S05]  /*34d0*/  @P3 BRA `(.L_x_45) ;  /* 0x0000000000043947 */ /* 0x000fea0003800000 */
[----:B------:R2:W5:Y:S02]  /*34e0*/  LDG.E.U8 R28, desc[UR14][R4.64+0x1] ;  /* 0x0000010e041c7981 */ /* 0x000564000c1e1100 */
.L_x_45:
[----:B------:R-:W-:Y:S05]  /*34f0*/  BSYNC B1 ;  /* 0x0000000000017941 */ /* 0x000fea0003800000 */
.L_x_44:
[----:B-----5:R-:W-:Y:S01]  /*3500*/  LOP3.LUT R28, R28, 0xff, RZ, 0xc0, !PT ;  /* 0x000000ff1c1c7812 */ /* 0x020fe200078ec0ff */
[----:B------:R-:W-:Y:S01]  /*3510*/  BSSY B1, `(.L_x_46) ;  /* 0x0000013000017945 */ /* 0x000fe20003800000 */
[----:B-1----:R-:W-:Y:S02]  /*3520*/  IADD3 R29, P1, R26, 0x8, RZ ;  /* 0x000000081a1d7810 */ /* 0x002fe40007f3e0ff */
[----:B------:R-:W-:-:S03]  /*3530*/  F2FP.F16.E4M3.UNPACK_B R28, R28 ;  /* 0x0000001cff1c723e */ /* 0x000fc600020006ff */
[----:B------:R-:W-:Y:S01]  /*3540*/  IMAD.X R26, RZ, RZ, R27, P1 ;  /* 0x000000ffff1a7224 */ /* 0x000fe200008e061b */
[----:B------:R-:W-:Y:S01]  /*3550*/  ISETP.GE.AND P1, PT, R30, 0x9, PT ;  /* 0x000000091e00780c */ /* 0x000fe20003f26270 */
[----:B------:R-:W-:Y:S02]  /*3560*/  HADD2.F32 R28, -RZ, R28.H0_H0 ;  /* 0x2000001cff1c7230 */ /* 0x000fe40000004100 */
[----:B------:R-:W-:Y:S01]  /*3570*/  IMAD R26, R26, UR6, RZ ;  /* 0x000000061a1a7c24 */ /* 0x000fe2000f8e02ff */
[----:B------:R-:W-:Y:S01]  /*3580*/  ISETP.LT.OR P5, PT, R6, 0x1, !P1 ;  /* 0x000000010600780c */ /* 0x000fe20004fa1670 */
[----:B------:R-:W-:-:S04]  /*3590*/  IMAD.WIDE.U32 R24, R29, UR6, R24 ;  /* 0x000000061d187c25 */ /* 0x000fc8000f8e0018 */
[----:B------:R-:W-:Y:S01]  /*35a0*/  FMUL R27, R28, R15 ;  /* 0x0000000f1c1b7220 */ /* 0x000fe20000400000 */
[----:B------:R-:W-:-:S03]  /*35b0*/  IMAD R29, R29, UR7, R26 ;  /* 0x000000071d1d7c24 */ /* 0x000fc6000f8e021a */
[----:B------:R-:W-:Y:S01]  /*35c0*/  FFMA R27, R116, R14, R27 ;  /* 0x0000000e741b7223 */ /* 0x000fe2000000001b */
[----:B------:R-:W-:Y:S02]  /*35d0*/  IADD3 R24, P4, R24, UR16, RZ ;  /* 0x0000001018187c10 */ /* 0x000fe4000ff9e0ff */
[----:B------:R-:W-:Y:S02]  /*35e0*/  PRMT R26, RZ, 0x7610, R26 ;  /* 0x00007610ff1a7816 */ /* 0x000fe4000000001a */
[----:B------:R-:W-:Y:S02]  /*35f0*/  F2FP.SATFINITE.E4M3.F32.PACK_AB_MERGE_C R27, RZ, R27, RZ ;  /* 0x0000001bff1b723e */ /* 0x000fe400048070ff */
[----:B------:R-:W-:-:S03]  /*3600*/  IADD3.X R25, R25, UR17, R29, P4, !PT ;  /* 0x0000001119197c10 */ /* 0x000fc6000a7fe41d */
[----:B------:R1:W-:Y:S01]  /*3610*/  @!P3 STG.E.U8 desc[UR14][R18.64+0x1], R27 ;  /* 0x0000011b1200b986 */ /* 0x0003e2000c10110e */
[----:B------:R-:W-:Y:S05]  /*3620*/  @P5 BRA `(.L_x_47) ;  /* 0x0000000000045947 */ /* 0x000fea0003800000 */
[----:B------:R3:W5:Y:S02]  /*3630*/  LDG.E.U8 R26, desc[UR14][R24.64] ;  /* 0x0000000e181a7981 */ /* 0x000764000c1e1100 */
.L_x_47:
[----:B------:R-:W-:Y:S05]  /*3640*/  BSYNC B1 ;  /* 0x0000000000017941 */ /* 0x000fea0003800000 */
.L_x_46:
[----:B-----5:R-:W-:Y:S01]  /*3650*/  LOP3.LUT R26, R26, 0xff, RZ, 0xc0, !PT ;  /* 0x000000ff1a1a7812 */ /* 0x020fe200078ec0ff */
[----:B------:R-:W-:Y:S01]  /*3660*/  BSSY B1, `(.L_x_48) ;  /* 0x000000b000017945 */ /* 0x000fe20003800000 */
[----:B------:R-:W-:Y:S02]  /*3670*/  ISETP.LT.OR P3, PT, R6, 0x2, !P1 ;  /* 0x000000020600780c */ /* 0x000fe40004f61670 */
[----:B------:R-:W-:-:S05]  /*3680*/  F2FP.F16.E4M3.UNPACK_B R26, R26 ;  /* 0x0000001aff1a723e */ /* 0x000fca00020006ff */
[----:B------:R-:W-:-:S05]  /*3690*/  HADD2.F32 R26, -RZ, R26.H0_H0 ;  /* 0x2000001aff1a7230 */ /* 0x000fca0000004100 */
[----:B------:R-:W-:-:S04]  /*36a0*/  FMUL R26, R26, R15 ;  /* 0x0000000f1a1a7220 */ /* 0x000fc80000400000 */
[----:B------:R-:W-:-:S05]  /*36b0*/  FFMA R26, R115, R14, R26 ;  /* 0x0000000e731a7223 */ /* 0x000fca000000001a */
[----:B-1----:R-:W-:Y:S02]  /*36c0*/  F2FP.SATFINITE.E4M3.F32.PACK_AB_MERGE_C R27, RZ, R26, RZ ;  /* 0x0000001aff1b723e */ /* 0x002fe400048070ff */
[----:B------:R-:W-:-:S03]  /*36d0*/  PRMT R26, RZ, 0x7610, R26 ;  /* 0x00007610ff1a7816 */ /* 0x000fc6000000001a */
[----:B------:R1:W-:Y:S01]  /*36e0*/  @!P5 STG.E.U8 desc[UR14][R16.64], R27 ;  /* 0x0000001b1000d986 */ /* 0x0003e2000c10110e */
[----:B------:R-:W-:Y:S05]  /*36f0*/  @P3 BRA `(.L_x_49) ;  /* 0x0000000000043947 */ /* 0x000fea0003800000 */
[----:B------:R4:W5:Y:S02]  /*3700*/  LDG.E.U8 R26, desc[UR14][R24.64+0x1] ;  /* 0x0000010e181a7981 */ /* 0x000964000c1e1100 */
.L_x_49:
[----:B------:R-:W-:Y:S05]  /*3710*/  BSYNC B1 ;  /* 0x0000000000017941 */ /* 0x000fea0003800000 */
.L_x_48:
[----:B-----5:R-:W-:Y:S01]  /*3720*/  LOP3.LUT R26, R26, 0xff, RZ, 0xc0, !PT ;  /* 0x000000ff1a1a7812 */ /* 0x020fe200078ec0ff */
[----:B------:R-:W-:Y:S01]  /*3730*/  BSSY B1, `(.L_x_50) ;  /* 0x000000b000017945 */ /* 0x000fe20003800000 */
[----:B------:R-:W-:Y:S02]  /*3740*/  ISETP.LT.OR P4, PT, R6, 0x9, !P0 ;  /* 0x000000090600780c */ /* 0x000fe40004781670 */
[----:B------:R-:W-:-:S05]  /*3750*/  F2FP.F16.E4M3.UNPACK_B R26, R26 ;  /* 0x0000001aff1a723e */ /* 0x000fca00020006ff */
[----:B------:R-:W-:-:S05]  /*3760*/  HADD2.F32 R26, -RZ, R26.H0_H0 ;  /* 0x2000001aff1a7230 */ /* 0x000fca0000004100 */
[----:B-1----:R-:W-:Y:S01]  /*3770*/  FMUL R27, R26, R15 ;  /* 0x0000000f1a1b7220 */ /* 0x002fe20000400000 */
[----:B------:R-:W-:-:S03]  /*3780*/  PRMT R26, RZ, 0x7610, R26 ;  /* 0x00007610ff1a7816 */ /* 0x000fc6000000001a */
[----:B------:R-:W-:-:S05]  /*3790*/  FFMA R27, R114, R14, R27 ;  /* 0x0000000e721b7223 */ /* 0x000fca000000001b */
[----:B------:R-:W-:-:S05]  /*37a0*/  F2FP.SATFINITE.E4M3.F32.PACK_AB_MERGE_C R27, RZ, R27, RZ ;  /* 0x0000001bff1b723e */ /* 0x000fca00048070ff */
[----:B------:R1:W-:Y:S01]  /*37b0*/  @!P3 STG.E.U8 desc[UR14][R16.64+0x1], R27 ;  /* 0x0000011b1000b986 */ /* 0x0003e2000c10110e */
[----:B------:R-:W-:Y:S05]  /*37c0*/  @P4 BRA `(.L_x_51) ;  /* 0x0000000000044947 */ /* 0x000fea0003800000 */
[----:B------:R0:W5:Y:S02]  /*37d0*/  LDG.E.U8 R26, desc[UR14][R4.64+0x8] ;  /* 0x0000080e041a7981 */ /* 0x000164000c1e1100 */
.L_x_51:
[----:B------:R-:W-:Y:S05]  /*37e0*/  BSYNC B1 ;  /* 0x0000000000017941 */ /* 0x000fea0003800000 */
.L_x_50:
        /* <DEDUP_REMOVED lines=12> */
.L_x_53:
[----:B------:R-:W-:Y:S05]  /*38b0*/  BSYNC B1 ;  /* 0x0000000000017941 */ /* 0x000fea0003800000 */
.L_x_52:
        /* <DEDUP_REMOVED lines=12> */
.L_x_55:
[----:B------:R-:W-:Y:S05]  /*3980*/  BSYNC B1 ;  /* 0x0000000000017941 */ /* 0x000fea0003800000 */
.L_x_54:
        /* <DEDUP_REMOVED lines=12> */
.L_x_57:
[----:B------:R-:W-:Y:S05]  /*3a50*/  BSYNC B1 ;  /* 0x0000000000017941 */ /* 0x000fea0003800000 */
.L_x_56:
        /* <DEDUP_REMOVED lines=12> */
.L_x_59:
[----:B------:R-:W-:Y:S05]  /*3b20*/  BSYNC B1 ;  /* 0x0000000000017941 */ /* 0x000fea0003800000 */
.L_x_58:
        /* <DEDUP_REMOVED lines=12> */
.L_x_61:
[----:B------:R-:W-:Y:S05]  /*3bf0*/  BSYNC B1 ;  /* 0x0000000000017941 */ /* 0x000fea0003800000 */
.L_x_60:
        /* <DEDUP_REMOVED lines=12> */
.L_x_63:
[----:B------:R-:W-:Y:S05]  /*3cc0*/  BSYNC B1 ;  /* 0x0000000000017941 */ /* 0x000fea0003800000 */
.L_x_62:
        /* <DEDUP_REMOVED lines=12> */
.L_x_65:
[----:B------:R-:W-:Y:S05]  /*3d90*/  BSYNC B1 ;  /* 0x0000000000017941 */ /* 0x000fea0003800000 */
.L_x_64:
        /* <DEDUP_REMOVED lines=12> */
.L_x_67:
[----:B------:R-:W-:Y:S05]  /*3e60*/  BSYNC B1 ;  /* 0x0000000000017941 */ /* 0x000fea0003800000 */
.L_x_66:
        /* <DEDUP_REMOVED lines=12> */
.L_x_69:
[----:B------:R-:W-:Y:S05]  /*3f30*/  BSYNC B1 ;  /* 0x0000000000017941 */ /* 0x000fea0003800000 */
.L_x_68:
        /* <DEDUP_REMOVED lines=12> */
.L_x_71:
[----:B------:R-:W-:Y:S05]  /*4000*/  BSYNC B1 ;  /* 0x0000000000017941 */ /* 0x000fea0003800000 */
.L_x_70:
        /* <DEDUP_REMOVED lines=12> */
.L_x_73:
[----:B------:R-:W-:Y:S05]  /*40d0*/  BSYNC B1 ;  /* 0x0000000000017941 */ /* 0x000fea0003800000 */
.L_x_72:
        /* <DEDUP_REMOVED lines=12> */
.L_x_75:
[----:B------:R-:W-:Y:S05]  /*41a0*/  BSYNC B1 ;  /* 0x0000000000017941 */ /* 0x000fea0003800000 */
.L_x_74:
        /* <DEDUP_REMOVED lines=12> */
.L_x_77:
[----:B------:R-:W-:Y:S05]  /*4270*/  BSYNC B1 ;  /* 0x0000000000017941 */ /* 0x000fea0003800000 */
.L_x_76:
        /* <DEDUP_REMOVED lines=12> */
.L_x_79:
[----:B------:R-:W-:Y:S05]  /*4340*/  BSYNC B1 ;  /* 0x0000000000017941 */ /* 0x000fea0003800000 */
.L_x_78:
        /* <DEDUP_REMOVED lines=12> */
.L_x_81:
[----:B------:R-:W-:Y:S05]  /*4410*/  BSYNC B1 ;  /* 0x0000000000017941 */ /* 0x000fea0003800000 */
.L_x_80:
        /* <DEDUP_REMOVED lines=12> */
.L_x_83:
[----:B------:R-:W-:Y:S05]  /*44e0*/  BSYNC B1 ;  /* 0x0000000000017941 */ /* 0x000fea0003800000 */
.L_x_82:
        /* <DEDUP_REMOVED lines=12> */
.L_x_85:
[----:B------:R-:W-:Y:S05]  /*45b0*/  BSYNC B1 ;  /* 0x0000000000017941 */ /* 0x000fea0003800000 */
.L_x_84:
        /* <DEDUP_REMOVED lines=12> */
.L_x_87:
[----:B------:R-:W-:Y:S05]  /*4680*/  BSYNC B1 ;  /* 0x0000000000017941 */ /* 0x000fea0003800000 */
.L_x_86:
        /* <DEDUP_REMOVED lines=12> */
.L_x_89:
[----:B------:R-:W-:Y:S05]  /*4750*/  BSYNC B1 ;  /* 0x0000000000017941 */ /* 0x000fea0003800000 */
.L_x_88:
        /* <DEDUP_REMOVED lines=12> */
.L_x_91:
[----:B------:R-:W-:Y:S05]  /*4820*/  BSYNC B1 ;  /* 0x0000000000017941 */ /* 0x000fea0003800000 */
.L_x_90:
        /* <DEDUP_REMOVED lines=12> */
.L_x_93:
[----:B------:R-:W-:Y:S05]  /*48f0*/  BSYNC B1 ;  /* 0x0000000000017941 */ /* 0x000fea0003800000 */
.L_x_92:
        /* <DEDUP_REMOVED lines=12> */
.L_x_95:
[----:B------:R-:W-:Y:S05]  /*49c0*/  BSYNC B1 ;  /* 0x0000000000017941 */ /* 0x000fea0003800000 */
.L_x_94:
        /* <DEDUP_REMOVED lines=12> */
.L_x_97:
[----:B------:R-:W-:Y:S05]  /*4a90*/  BSYNC B1 ;  /* 0x0000000000017941 */ /* 0x000fea0003800000 */
.L_x_96:
        /* <DEDUP_REMOVED lines=12> */
.L_x_99:
[----:B------:R-:W-:Y:S05]  /*4b60*/  BSYNC B1 ;  /* 0x0000000000017941 */ /* 0x000fea0003800000 */
.L_x_98:
        /* <DEDUP_REMOVED lines=12> */
.L_x_101:
[----:B------:R-:W-:Y:S05]  /*4c30*/  BSYNC B1 ;  /* 0x0000000000017941 */ /* 0x000fea0003800000 */
.L_x_100:
        /* <DEDUP_REMOVED lines=12> */
.L_x_103:
[----:B------:R-:W-:Y:S05]  /*4d00*/  BSYNC B1 ;  /* 0x0000000000017941 */ /* 0x000fea0003800000 */
.L_x_102:
        /* <DEDUP_REMOVED lines=12> */
.L_x_105:
[----:B------:R-:W-:Y:S05]  /*4dd0*/  BSYNC B1 ;  /* 0x0000000000017941 */ /* 0x000fea0003800000 */
.L_x_104:
        /* <DEDUP_REMOVED lines=12> */
.L_x_107:
[----:B------:R-:W-:Y:S05]  /*4ea0*/  BSYNC B1 ;  /* 0x0000000000017941 */ /* 0x000fea0003800000 */
.L_x_106:
        /* <DEDUP_REMOVED lines=12> */
.L_x_109:
[----:B------:R-:W-:Y:S05]  /*4f70*/  BSYNC B1 ;  /* 0x0000000000017941 */ /* 0x000fea0003800000 */
.L_x_108:
        /* <DEDUP_REMOVED lines=12> */
.L_x_111:
[----:B------:R-:W-:Y:S05]  /*5040*/  BSYNC B1 ;  /* 0x0000000000017941 */ /* 0x000fea0003800000 */
.L_x_110:
        /* <DEDUP_REMOVED lines=12> */
.L_x_113:
[----:B------:R-:W-:Y:S05]  /*5110*/  BSYNC B1 ;  /* 0x0000000000017941 */ /* 0x000fea0003800000 */
.L_x_112:
        /* <DEDUP_REMOVED lines=12> */
.L_x_115:
[----:B------:R-:W-:Y:S05]  /*51e0*/  BSYNC B1 ;  /* 0x0000000000017941 */ /* 0x000fea0003800000 */
.L_x_114:
        /* <DEDUP_REMOVED lines=12> */
.L_x_117:
[----:B------:R-:W-:Y:S05]  /*52b0*/  BSYNC B1 ;  /* 0x0000000000017941 */ /* 0x000fea0003800000 */
.L_x_116:
        /* <DEDUP_REMOVED lines=12> */
.L_x_119:
[----:B------:R-:W-:Y:S05]  /*5380*/  BSYNC B1 ;  /* 0x0000000000017941 */ /* 0x000fea0003800000 */
.L_x_118:
        /* <DEDUP_REMOVED lines=12> */
.L_x_121:
[----:B------:R-:W-:Y:S05]  /*5450*/  BSYNC B1 ;  /* 0x0000000000017941 */ /* 0x000fea0003800000 */
.L_x_120:
        /* <DEDUP_REMOVED lines=12> */
.L_x_123:
[----:B------:R-:W-:Y:S05]  /*5520*/  BSYNC B1 ;  /* 0x0000000000017941 */ /* 0x000fea0003800000 */
.L_x_122:
        /* <DEDUP_REMOVED lines=12> */
.L_x_125:
[----:B------:R-:W-:Y:S05]  /*55f0*/  BSYNC B1 ;  /* 0x0000000000017941 */ /* 0x000fea0003800000 */
.L_x_124:
        /* <DEDUP_REMOVED lines=12> */
.L_x_127:
[----:B------:R-:W-:Y:S05]  /*56c0*/  BSYNC B1 ;  /* 0x0000000000017941 */ /* 0x000fea0003800000 */
.L_x_126:
        /* <DEDUP_REMOVED lines=12> */
.L_x_129:
[----:B------:R-:W-:Y:S05]  /*5790*/  BSYNC B1 ;  /* 0x0000000000017941 */ /* 0x000fea0003800000 */
.L_x_128:
        /* <DEDUP_REMOVED lines=12> */
.L_x_131:
[----:B------:R-:W-:Y:S05]  /*5860*/  BSYNC B1 ;  /* 0x0000000000017941 */ /* 0x000fea0003800000 */
.L_x_130:
        /* <DEDUP_REMOVED lines=12> */
.L_x_133:
[----:B------:R-:W-:Y:S05]  /*5930*/  BSYNC B1 ;  /* 0x0000000000017941 */ /* 0x000fea0003800000 */
.L_x_132:
[----:B-----5:R-:W-:Y:S01]  /*5940*/  LOP3.LUT R26, R26, 0xff, RZ, 0xc0, !PT ;  /* 0x000000ff1a1a7812 */ /* 0x020fe200078ec0ff */
[----:B------:R-:W-:Y:S01]  /*5950*/  BSSY B1, `(.L_x_134) ;  /* 0x000000b000017945 */ /* 0x000fe20003800000 */
[----:B------:R-:W-:Y:S02]  /*5960*/  ISETP.LT.OR P3, PT, R6, 0x59, !P1 ;  /* 0x000000590600780c */ /* 0x000fe40004f61670 */
[----:B------:R-:W-:Y:S02]  /*5970*/  F2FP.F16.E4M3.UNPACK_B R26, R26 ;  /* 0x0000001aff1a723e */ /* 0x000fe400020006ff */
[----:B0-2---:R-:W-:-:S03]  /*5980*/  PRMT R4, RZ, 0x7610, R4 ;  /* 0x00007610ff047816 */ /* 0x005fc60000000004 */
[----:B------:R-:W-:-:S05]  /*5990*/  HADD2.F32 R26, -RZ, R26.H0_H0 ;  /* 0x2000001aff1a7230 */ /* 0x000fca0000004100 */
[----:B------:R-:W-:-:S04]  /*59a0*/  FMUL R5, R26, R15 ;  /* 0x0000000f1a057220 */ /* 0x000fc80000400000 */
[----:B------:R-:W-:-:S05]  /*59b0*/  FFMA R5, R72, R14, R5 ;  /* 0x0000000e48057223 */ /* 0x000fca0000000005 */
[----:B------:R-:W-:-:S05]  /*59c0*/  F2FP.SATFINITE.E4M3.F32.PACK_AB_MERGE_C R5, RZ, R5, RZ ;  /* 0x00000005ff05723e */ /* 0x000fca00048070ff */
[----:B------:R0:W-:Y:S01]  /*59d0*/  @!P0 STG.E.U8 desc[UR14][R18.64+0x59], R5 ;  /* 0x0000590512008986 */ /* 0x0001e2000c10110e */
[----:B------:R-:W-:Y:S05]  /*59e0*/  @P3 BRA `(.L_x_135) ;  /* 0x0000000000043947 */ /* 0x000fea0003800000 */
[----:B------:R2:W5:Y:S02]  /*59f0*/  LDG.E.U8 R4, desc[UR14][R24.64+0x58] ;  /* 0x0000580e18047981 */ /* 0x000564000c1e1100 */
.L_x_135:
[----:B------:R-:W-:Y:S05]  /*5a00*/  BSYNC B1 ;  /* 0x0000000000017941 */ /* 0x000fea0003800000 */
.L_x_134:
[----:B-----5:R-:W-:Y:S01]  /*5a10*/  LOP3.LUT R4, R4, 0xff, RZ, 0xc0, !PT ;  /* 0x000000ff04047812 */ /* 0x020fe200078ec0ff */
[----:B------:R-:W-:Y:S01]  /*5a20*/  BSSY B1, `(.L_x_136) ;  /* 0x000000b000017945 */ /* 0x000fe20003800000 */
[----:B------:R-:W-:Y:S02]  /*5a30*/  ISETP.LT.OR P1, PT, R6, 0x5a, !P1 ;  /* 0x0000005a0600780c */ /* 0x000fe40004f21670 */
[----:B------:R-:W-:-:S05]  /*5a40*/  F2FP.F16.E4M3.UNPACK_B R4, R4 ;  /* 0x00000004ff04723e */ /* 0x000fca00020006ff */
[----:B------:R-:W-:-:S05]  /*5a50*/  HADD2.F32 R4, -RZ, R4.H0_H0 ;  /* 0x20000004ff047230 */ /* 0x000fca0000004100 */
[----:B------:R-:W-:-:S04]  /*5a60*/  FMUL R4, R4, R15 ;  /* 0x0000000f04047220 */ /* 0x000fc80000400000 */
[----:B------:R-:W-:-:S05]  /*5a70*/  FFMA R4, R23, R14, R4 ;  /* 0x0000000e17047223 */ /* 0x000fca0000000004 */
[----:B0-----:R-:W-:Y:S02]  /*5a80*/  F2FP.SATFINITE.E4M3.F32.PACK_AB_MERGE_C R5, RZ, R4, RZ ;  /* 0x00000004ff05723e */ /* 0x001fe400048070ff */
[----:B------:R-:W-:-:S03]  /*5a90*/  PRMT R4, RZ, 0x7610, R4 ;  /* 0x00007610ff047816 */ /* 0x000fc60000000004 */
[----:B------:R0:W-:Y:S01]  /*5aa0*/  @!P3 STG.E.U8 desc[UR14][R16.64+0x58], R5 ;  /* 0x000058051000b986 */ /* 0x0001e2000c10110e */
[----:B------:R-:W-:Y:S05]  /*5ab0*/  @P1 BRA `(.L_x_137) ;  /* 0x0000000000041947 */ /* 0x000fea0003800000 */
[----:B------:R0:W5:Y:S02]  /*5ac0*/  LDG.E.U8 R4, desc[UR14][R24.64+0x59] ;  /* 0x0000590e18047981 */ /* 0x000164000c1e1100 */
.L_x_137:
[----:B------:R-:W-:Y:S05]  /*5ad0*/  BSYNC B1 ;  /* 0x0000000000017941 */ /* 0x000fea0003800000 */
.L_x_136:
[----:B------:R-:W-:Y:S05]  /*5ae0*/  @P1 BRA `(.L_x_138) ;  /* 0x0000000c00281947 */ /* 0x000fea0003800000 */
[----:B-----5:R-:W-:-:S04]  /*5af0*/  LOP3.LUT R4, R4, 0xff, RZ, 0xc0, !PT ;  /* 0x000000ff04047812 */ /* 0x020fc800078ec0ff */
[----:B------:R-:W-:-:S05]  /*5b00*/  F2FP.F16.E4M3.UNPACK_B R4, R4 ;  /* 0x00000004ff04723e */ /* 0x000fca00020006ff */
[----:B------:R-:W-:-:S05]  /*5b10*/  HADD2.F32 R4, -RZ, R4.H0_H0 ;  /* 0x20000004ff047230 */ /* 0x000fca0000004100 */
[----:B0-----:R-:W-:-:S04]  /*5b20*/  FMUL R5, R4, R15 ;  /* 0x0000000f04057220 */ /* 0x001fc80000400000 */
[----:B------:R-:W-:-:S05]  /*5b30*/  FFMA R5, R22, R14, R5 ;  /* 0x0000000e16057223 */ /* 0x000fca0000000005 */
[----:B------:R-:W-:-:S05]  /*5b40*/  F2FP.SATFINITE.E4M3.F32.PACK_AB_MERGE_C R5, RZ, R5, RZ ;  /* 0x00000005ff05723e */ /* 0x000fca00048070ff */
[----:B------:R0:W-:Y:S01]  /*5b50*/  STG.E.U8 desc[UR14][R16.64+0x59], R5 ;  /* 0x0000590510007986 */ /* 0x0001e2000c10110e */
[----:B------:R-:W-:Y:S05]  /*5b60*/  BRA `(.L_x_138) ;  /* 0x0000000c00087947 */ /* 0x000fea0003800000 */
.L_x_41:
[----:B------:R-:W-:Y:S01]  /*5b70*/  ISETP.GE.AND P1, PT, R30, 0x1, PT ;  /* 0x000000011e00780c */ /* 0x000fe20003f26270 */
[-C--:B--2---:R-:W-:Y:S01]  /*5b80*/  FMUL R117, R117, R14.reuse ;  /* 0x0000000e75757220 */ /* 0x084fe20000400000 */
[-C--:B------:R-:W-:Y:S01]  /*5b90*/  FMUL R116, R116, R14.reuse ;  /* 0x0000000e74747220 */ /* 0x080fe20000400000 */
[----:B------:R-:W-:Y:S01]  /*5ba0*/  ISETP.GE.AND P0, PT, R30, 0x9, PT ;  /* 0x000000091e00780c */ /* 0x000fe20003f06270 */
[-C--:B------:R-:W-:Y:S01]  /*5bb0*/  FMUL R115, R115, R14.reuse ;  /* 0x0000000e73737220 */ /* 0x080fe20000400000 */
[----:B------:R-:W-:Y:S01]  /*5bc0*/  ISETP.LT.OR P4, PT, R6, 0x1, !P1 ;  /* 0x000000010600780c */ /* 0x000fe20004f81670 */
[-C--:B------:R-:W-:Y:S01]  /*5bd0*/  FMUL R114, R114, R14.reuse ;  /* 0x0000000e72727220 */ /* 0x080fe20000400000 */
[----:B------:R-:W-:Y:S01]  /*5be0*/  ISETP.LT.OR P5, PT, R6, 0x2, !P1 ;  /* 0x000000020600780c */ /* 0x000fe20004fa1670 */
[-C--:B------:R-:W-:Y:S01]  /*5bf0*/  FMUL R113, R113, R14.reuse ;  /* 0x0000000e71717220 */ /* 0x080fe20000400000 */
[----:B------:R-:W-:Y:S01]  /*5c00*/  F2FP.SATFINITE.E4M3.F32.PACK_AB_MERGE_C R117, RZ, R117, RZ ;  /* 0x00000075ff75723e */ /* 0x000fe200048070ff */
[----:B------:R-:W-:Y:S01]  /*5c10*/  FMUL R112, R112, R14 ;  /* 0x0000000e70707220 */ /* 0x000fe20000400000 */
[----:B------:R-:W-:Y:S01]  /*5c20*/  F2FP.SATFINITE.E4M3.F32.PACK_AB_MERGE_C R5, RZ, R116, RZ ;  /* 0x00000074ff05723e */ /* 0x000fe200048070ff */
[-C--:B------:R-:W-:Y:S01]  /*5c30*/  FMUL R111, R111, R14.reuse ;  /* 0x0000000e6f6f7220 */ /* 0x080fe20000400000 */
[----:B------:R-:W-:Y:S01]  /*5c40*/  ISETP.LT.OR P3, PT, R6, 0x1, !P0 ;  /* 0x000000010600780c */ /* 0x000fe20004761670 */
[-C--:B------:R-:W-:Y:S01]  /*5c50*/  FMUL R110, R110, R14.reuse ;  /* 0x0000000e6e6e7220 */ /* 0x080fe20000400000 */
[C---:B------:R-:W-:Y:S01]  /*5c60*/  ISETP.LT.OR P6, PT, R6.reuse, 0xa, !P1 ;  /* 0x0000000a0600780c */ /* 0x040fe20004fc1670 */
[-C--:B------:R-:W-:Y:S01]  /*5c70*/  FMUL R109, R109, R14.reuse ;  /* 0x0000000e6d6d7220 */ /* 0x080fe20000400000 */
[----:B------:R-:W-:Y:S01]  /*5c80*/  F2FP.SATFINITE.E4M3.F32.PACK_AB_MERGE_C R115, RZ, R115, RZ ;  /* 0x00000073ff73723e */ /* 0x000fe200048070ff */
[----:B------:R-:W-:Y:S01]  /*5c90*/  @!P4 STG.E.U8 desc[UR14][R18.64], R117 ;  /* 0x000000751200c986 */ /* 0x000fe2000c10110e */
[----:B------:R-:W-:Y:S01]  /*5ca0*/  ISETP.LT.OR P4, PT, R6, 0x2, !P0 ;  /* 0x000000020600780c */ /* 0x000fe20004781670 */
[----:B------:R-:W-:Y:S01]  /*5cb0*/  FMUL R108, R108, R14 ;  /* 0x0000000e6c6c7220 */ /* 0x000fe20000400000 */
[----:B------:R-:W-:Y:S01]  /*5cc0*/  F2FP.SATFINITE.E4M3.F32.PACK_AB_MERGE_C R25, RZ, R114, RZ ;  /* 0x00000072ff19723e */ /* 0x000fe200048070ff */
[----:B------:R0:W-:Y:S01]  /*5cd0*/  @!P5 STG.E.U8 desc[UR14][R18.64+0x1], R5 ;  /* 0x000001051200d986 */ /* 0x0001e2000c10110e */
[C---:B------:R-:W-:Y:S01]  /*5ce0*/  ISETP.LT.OR P5, PT, R6.reuse, 0x9, !P1 ;  /* 0x000000090600780c */ /* 0x040fe20004fa1670 */
[-C--:B------:R-:W-:Y:S01]  /*5cf0*/  FMUL R107, R107, R14.reuse ;  /* 0x0000000e6b6b7220 */ /* 0x080fe20000400000 */
[----:B------:R-:W-:Y:S01]  /*5d00*/  F2FP.SATFINITE.E4M3.F32.PACK_AB_MERGE_C R113, RZ, R113, RZ ;  /* 0x00000071ff71723e */ /* 0x000fe200048070ff */
[----:B------:R-:W-:Y:S01]  /*5d10*/  @!P3 STG.E.U8 desc[UR14][R16.64], R115 ;  /* 0x000000731000b986 */ /* 0x000fe2000c10110e */
[----:B------:R-:W-:Y:S01]  /*5d20*/  ISETP.LT.OR P3, PT, R6, 0x9, !P0 ;  /* 0x000000090600780c */ /* 0x000fe20004761670 */
[-C--:B------:R-:W-:Y:S01]  /*5d30*/  FMUL R106, R106, R14.reuse ;  /* 0x0000000e6a6a7220 */ /* 0x080fe20000400000 */
[----:B------:R-:W-:Y:S01]  /*5d40*/  F2FP.SATFINITE.E4M3.F32.PACK_AB_MERGE_C R111, RZ, R111, RZ ;  /* 0x0000006fff6f723e */ /* 0x000fe200048070ff */
[-C--:B------:R-:W-:Y:S01]  /*5d50*/  FMUL R105, R105, R14.reuse ;  /* 0x0000000e69697220 */ /* 0x080fe20000400000 */
[----:B------:R-:W-:Y:S01]  /*5d60*/  F2FP.SATFINITE.E4M3.F32.PACK_AB_MERGE_C R109, RZ, R109, RZ ;  /* 0x0000006dff6d723e */ /* 0x000fe200048070ff */
[----:B------:R1:W-:Y:S01]  /*5d70*/  @!P4 STG.E.U8 desc[UR14][R16.64+0x1], R25 ;  /* 0x000001191000c986 */ /* 0x0003e2000c10110e */
[----:B------:R-:W-:Y:S01]  /*5d80*/  ISETP.LT.OR P4, PT, R6, 0xa, !P0 ;  /* 0x0000000a0600780c */ /* 0x000fe20004781670 */
[----:B------:R-:W-:Y:S01]  /*5d90*/  FMUL R104, R104, R14 ;  /* 0x0000000e68687220 */ /* 0x000fe20000400000 */
[----:B0-----:R-:W-:Y:S01]  /*5da0*/  F2FP.SATFINITE.E4M3.F32.PACK_AB_MERGE_C R5, RZ, R112, RZ ;  /* 0x00000070ff05723e */ /* 0x001fe200048070ff */
[----:B------:R-:W-:Y:S01]  /*5db0*/  @!P5 STG.E.U8 desc[UR14][R18.64+0x8], R113 ;  /* 0x000008711200d986 */ /* 0x000fe2000c10110e */
[C---:B------:R-:W-:Y:S01]  /*5dc0*/  ISETP.LT.OR P5, PT, R6.reuse, 0x11, !P1 ;  /* 0x000000110600780c */ /* 0x040fe20004fa1670 */
[-C--:B------:R-:W-:Y:S01]  /*5dd0*/  FMUL R103, R103, R14.reuse ;  /* 0x0000000e67677220 */ /* 0x080fe20000400000 */
[----:B------:R-:W-:Y:S01]  /*5de0*/  F2FP.SATFINITE.E4M3.F32.PACK_AB_MERGE_C R107, RZ, R107, RZ ;  /* 0x0000006bff6b723e */ /* 0x000fe200048070ff */
[----:B------:R0:W-:Y:S01]  /*5df0*/  @!P6 STG.E.U8 desc[UR14][R18.64+0x9], R5 ;  /* 0x000009051200e986 */ /* 0x0001e2000c10110e */
[----:B------:R-:W-:Y:S01]  /*5e00*/  ISETP.LT.OR P6, PT, R6, 0x12, !P1 ;  /* 0x000000120600780c */ /* 0x000fe20004fc1670 */
[----:B------:R-:W-:Y:S01]  /*5e10*/  FMUL R102, R102, R14 ;  /* 0x0000000e66667220 */ /* 0x000fe20000400000 */
[----:B------:R-:W-:Y:S01]  /*5e20*/  F2FP.SATFINITE.E4M3.F32.PACK_AB_MERGE_C R105, RZ, R105, RZ ;  /* 0x00000069ff69723e */ /* 0x000fe200048070ff */
[----:B------:R-:W-:Y:S01]  /*5e30*/  @!P3 STG.E.U8 desc[UR14][R16.64+0x8], R111 ;  /* 0x0000086f1000b986 */ /* 0x000fe2000c10110e */
[----:B-1----:R-:W-:Y:S01]  /*5e40*/  F2FP.SATFINITE.E4M3.F32.PACK_AB_MERGE_C R25, RZ, R110, RZ ;  /* 0x0000006eff19723e */ /* 0x002fe200048070ff */
[-C--:B------:R-:W-:Y:S01]  /*5e50*/  FMUL R101, R101, R14.reuse ;  /* 0x0000000e65657220 */ /* 0x080fe20000400000 */
[----:B------:R-:W-:Y:S01]  /*5e60*/  ISETP.LT.OR P3, PT, R6, 0x11, !P0 ;  /* 0x000000110600780c */ /* 0x000fe20004761670 */
[-C--:B------:R-:W-:Y:S01]  /*5e70*/  FMUL R100, R100, R14.reuse ;  /* 0x0000000e64647220 */ /* 0x080fe20000400000 */
[----:B------:R-:W-:Y:S01]  /*5e80*/  F2FP.SATFINITE.E4M3.F32.PACK_AB_MERGE_C R103, RZ, R103, RZ ;  /* 0x00000067ff67723e */ /* 0x000fe200048070ff */
[----:B------:R1:W-:Y:S01]  /*5e90*/  @!P4 STG.E.U8 desc[UR14][R16.64+0x9], R25 ;  /* 0x000009191000c986 */ /* 0x0003e2000c10110e */
[C---:B------:R-:W-:Y:S01]  /*5ea0*/  ISETP.LT.OR P4, PT, R6.reuse, 0x12, !P0 ;  /* 0x000000120600780c */ /* 0x040fe20004781670 */
[----:B------:R-:W-:Y:S01]  /*5eb0*/  FMUL R99, R99, R14 ;  /* 0x0000000e63637220 */ /* 0x000fe20000400000 */
[----:B0-----:R-:W-:Y:S01]  /*5ec0*/  F2FP.SATFINITE.E4M3.F32.PACK_AB_MERGE_C R5, RZ, R108, RZ ;  /* 0x0000006cff05723e */ /* 0x001fe200048070ff */
[----:B------:R-:W-:Y:S01]  /*5ed0*/  @!P5 STG.E.U8 desc[UR14][R18.64+0x10], R109 ;  /* 0x0000106d1200d986 */ /* 0x000fe2000c10110e */
[----:B------:R-:W-:Y:S01]  /*5ee0*/  ISETP.LT.OR P5, PT, R6, 0x19, !P1 ;  /* 0x000000190600780c */ /* 0x000fe20004fa1670 */
[-C--:B------:R-:W-:Y:S01]  /*5ef0*/  FMUL R98, R98, R14.reuse ;  /* 0x0000000e62627220 */ /* 0x080fe20000400000 */
[----:B------:R-:W-:Y:S01]  /*5f00*/  F2FP.SATFINITE.E4M3.F32.PACK_AB_MERGE_C R101, RZ, R101, RZ ;  /* 0x00000065ff65723e */ /* 0x000fe200048070ff */
[----:B------:R0:W-:Y:S01]  /*5f10*/  @!P6 STG.E.U8 desc[UR14][R18.64+0x11], R5 ;  /* 0x000011051200e986 */ /* 0x0001e2000c10110e */
[----:B------:R-:W-:Y:S01]  /*5f20*/  ISETP.LT.OR P6, PT, R6, 0x1a, !P1 ;  /* 0x0000001a0600780c */ /* 0x000fe20004fc1670 */
[-C--:B------:R-:W-:Y:S01]  /*5f30*/  FMUL R97, R97, R14.reuse ;  /* 0x0000000e61617220 */ /* 0x080fe20000400000 */
[----:B------:R-:W-:Y:S01]  /*5f40*/  FMUL R96, R96, R14 ;  /* 0x0000000e60607220 */ /* 0x000fe20000400000 */
[----:B-1----:R-:W-:Y:S01]  /*5f50*/  F2FP.SATFINITE.E4M3.F32.PACK_AB_MERGE_C R25, RZ, R106, RZ ;  /* 0x0000006aff19723e */ /* 0x002fe200048070ff */
[----:B------:R-:W-:Y:S01]  /*5f60*/  @!P3 STG.E.U8 desc[UR14][R16.64+0x10], R107 ;  /* 0x0000106b1000b986 */ /* 0x000fe2000c10110e */
[C---:B------:R-:W-:Y:S01]  /*5f70*/  ISETP.LT.OR P3, PT, R6.reuse, 0x19, !P0 ;  /* 0x000000190600780c */ /* 0x040fe20004761670 */
        /* <DEDUP_REMOVED lines=37> */
[-C--:B------:R-:W-:Y:S01]  /*61d0*/  FMUL R84, R84, R14.reuse ;  /* 0x0000000e54547220 */ /* 0x080fe20000400000 */
        /* <DEDUP_REMOVED lines=43> */
[-C--:B------:R-:W-:Y:S01]  /*6490*/  FMUL R23, R23, R14.reuse ;  /* 0x0000000e17177220 */ /* 0x080fe20000400000 */
[----:B------:R0:W-:Y:S01]  /*64a0*/  @!P6 STG.E.U8 desc[UR14][R18.64+0x39], R5 ;  /* 0x000039051200e986 */ /* 0x0001e2000c10110e */
[----:B------:R-:W-:Y:S01]  /*64b0*/  ISETP.LT.OR P6, PT, R6, 0x42, !P1 ;  /* 0x000000420600780c */ /* 0x000fe20004fc1670 */
[----:B------:R-:W-:Y:S01]  /*64c0*/  FMUL R22, R22, R14 ;  /* 0x0000000e16167220 */ /* 0x000fe20000400000 */
[----:B------:R-:W-:Y:S01]  /*64d0*/  F2FP.SATFINITE.E4M3.F32.PACK_AB_MERGE_C R75, RZ, R75, RZ ;  /* 0x0000004bff4b723e */ /* 0x000fe200048070ff */
[----:B------:R-:W-:Y:S01]  /*64e0*/  @!P3 STG.E.U8 desc[UR14][R16.64+0x38], R87 ;  /* 0x000038571000b986 */ /* 0x000fe2000c10110e */
[----:B-1----:R-:W-:-:S02]  /*64f0*/  F2FP.SATFINITE.E4M3.F32.PACK_AB_MERGE_C R25, RZ, R86, RZ ;  /* 0x00000056ff19723e */ /* 0x002fc400048070ff */
[C---:B------:R-:W-:Y:S02]  /*6500*/  ISETP.LT.OR P3, PT, R6.reuse, 0x41, !P0 ;  /* 0x000000410600780c */ /* 0x040fe40004761670 */
[----:B------:R-:W-:Y:S01]  /*6510*/  F2FP.SATFINITE.E4M3.F32.PACK_AB_MERGE_C R73, RZ, R73, RZ ;  /* 0x00000049ff49723e */ /* 0x000fe200048070ff */
[----:B------:R1:W-:Y:S01]  /*6520*/  @!P4 STG.E.U8 desc[UR14][R16.64+0x39], R25 ;  /* 0x000039191000c986 */ /* 0x0003e2000c10110e */
[C---:B------:R-:W-:Y:S02]  /*6530*/  ISETP.LT.OR P4, PT, R6.reuse, 0x42, !P0 ;  /* 0x000000420600780c */ /* 0x040fe40004781670 */
[----:B0-----:R-:W-:Y:S01]  /*6540*/  F2FP.SATFINITE.E4M3.F32.PACK_AB_MERGE_C R5, RZ, R84, RZ ;  /* 0x00000054ff05723e */ /* 0x001fe200048070ff */
[----:B------:R-:W-:Y:S01]  /*6550*/  @!P5 STG.E.U8 desc[UR14][R18.64+0x40], R85 ;  /* 0x000040551200d986 */ /* 0x000fe2000c10110e */
[C---:B------:R-:W-:Y:S02]  /*6560*/  ISETP.LT.OR P5, PT, R6.reuse, 0x49, !P1 ;  /* 0x000000490600780c */ /* 0x040fe40004fa1670 */
[----:B------:R-:W-:Y:S01]  /*6570*/  F2FP.SATFINITE.E4M3.F32.PACK_AB_MERGE_C R23, RZ, R23, RZ ;  /* 0x00000017ff17723e */ /* 0x000fe200048070ff */
[----:B------:R0:W-:Y:S01]  /*6580*/  @!P6 STG.E.U8 desc[UR14][R18.64+0x41], R5 ;  /* 0x000041051200e986 */ /* 0x0001e2000c10110e */
[----:B------:R-:W-:-:S02]  /*6590*/  ISETP.LT.OR P6, PT, R6, 0x4a, !P1 ;  /* 0x0000004a0600780c */ /* 0x000fc40004fc1670 */
[----:B------:R-:W-:Y:S01]  /*65a0*/  F2FP.SATFINITE.E4M3.F32.PACK_AB_MERGE_C R27, RZ, R22, RZ ;  /* 0x00000016ff1b723e */ /* 0x000fe200048070ff */
[----:B------:R-:W-:Y:S01]  /*65b0*/  @!P3 STG.E.U8 desc[UR14][R16.64+0x40], R83 ;  /* 0x000040531000b986 */ /* 0x000fe2000c10110e */
[----:B-1----:R-:W-:Y:S02]  /*65c0*/  F2FP.SATFINITE.E4M3.F32.PACK_AB_MERGE_C R25, RZ, R82, RZ ;  /* 0x00000052ff19723e */ /* 0x002fe400048070ff */
[----:B------:R-:W-:-:S03]  /*65d0*/  ISETP.LT.OR P3, PT, R6, 0x49, !P0 ;  /* 0x000000490600780c */ /* 0x000fc60004761670 */
[----:B------:R1:W-:Y:S01]  /*65e0*/  @!P4 STG.E.U8 desc[UR14][R16.64+0x41], R25 ;  /* 0x000041191000c986 */ /* 0x0003e2000c10110e */
[C---:B------:R-:W-:Y:S02]  /*65f0*/  ISETP.LT.OR P4, PT, R6.reuse, 0x4a, !P0 ;  /* 0x0000004a0600780c */ /* 0x040fe40004781670 */
[----:B0-----:R-:W-:Y:S01]  /*6600*/  F2FP.SATFINITE.E4M3.F32.PACK_AB_MERGE_C R5, RZ, R80, RZ ;  /* 0x00000050ff05723e */ /* 0x001fe200048070ff */
[----:B------:R-:W-:Y:S01]  /*6610*/  @!P5 STG.E.U8 desc[UR14][R18.64+0x48], R81 ;  /* 0x000048511200d986 */ /* 0x000fe2000c10110e */
[----:B------:R-:W-:-:S03]  /*6620*/  ISETP.LT.OR P5, PT, R6, 0x51, !P1 ;  /* 0x000000510600780c */ /* 0x000fc60004fa1670 */
[----:B------:R0:W-:Y:S01]  /*6630*/  @!P6 STG.E.U8 desc[UR14][R18.64+0x49], R5 ;  /* 0x000049051200e986 */ /* 0x0001e2000c10110e */
[C---:B------:R-:W-:Y:S02]  /*6640*/  ISETP.LT.OR P6, PT, R6.reuse, 0x52, !P1 ;  /* 0x000000520600780c */ /* 0x040fe40004fc1670 */
[----:B-1----:R-:W-:Y:S01]  /*6650*/  F2FP.SATFINITE.E4M3.F32.PACK_AB_MERGE_C R25, RZ, R78, RZ ;  /* 0x0000004eff19723e */ /* 0x002fe200048070ff */
[----:B------:R-:W-:Y:S01]  /*6660*/  @!P3 STG.E.U8 desc[UR14][R16.64+0x48], R79 ;  /* 0x0000484f1000b986 */ /* 0x000fe2000c10110e */
[----:B------:R-:W-:-:S03]  /*6670*/  ISETP.LT.OR P3, PT, R6, 0x51, !P0 ;  /* 0x000000510600780c */ /* 0x000fc60004761670 */
[----:B------:R1:W-:Y:S01]  /*6680*/  @!P4 STG.E.U8 desc[UR14][R16.64+0x49], R25 ;  /* 0x000049191000c986 */ /* 0x0003e2000c10110e */
[C---:B------:R-:W-:Y:S02]  /*6690*/  ISETP.LT.OR P4, PT, R6.reuse, 0x59, !P1 ;  /* 0x000000590600780c */ /* 0x040fe40004f81670 */
[----:B0-----:R-:W-:Y:S01]  /*66a0*/  F2FP.SATFINITE.E4M3.F32.PACK_AB_MERGE_C R5, RZ, R76, RZ ;  /* 0x0000004cff05723e */ /* 0x001fe200048070ff */
[----:B------:R-:W-:Y:S01]  /*66b0*/  @!P5 STG.E.U8 desc[UR14][R18.64+0x50], R77 ;  /* 0x0000504d1200d986 */ /* 0x000fe2000c10110e */
[C---:B------:R-:W-:Y:S02]  /*66c0*/  ISETP.LT.OR P5, PT, R6.reuse, 0x52, !P0 ;  /* 0x000000520600780c */ /* 0x040fe400047a1670 */
[C---:B------:R-:W-:Y:S01]  /*66d0*/  ISETP.LT.OR P1, PT, R6.reuse, 0x5a, !P1 ;  /* 0x0000005a0600780c */ /* 0x040fe20004f21670 */
[----:B------:R0:W-:Y:S01]  /*66e0*/  @!P6 STG.E.U8 desc[UR14][R18.64+0x51], R5 ;  /* 0x000051051200e986 */ /* 0x0001e2000c10110e */
[C---:B------:R-:W-:Y:S02]  /*66f0*/  ISETP.LT.OR P6, PT, R6.reuse, 0x59, !P0 ;  /* 0x000000590600780c */ /* 0x040fe400047c1670 */
[----:B------:R-:W-:Y:S01]  /*6700*/  ISETP.LT.OR P0, PT, R6, 0x5a, !P0 ;  /* 0x0000005a0600780c */ /* 0x000fe20004701670 */
[----:B------:R2:W-:Y:S01]  /*6710*/  @!P3 STG.E.U8 desc[UR14][R16.64+0x50], R75 ;  /* 0x0000504b1000b986 */ /* 0x0005e2000c10110e */
[----:B-1----:R-:W-:-:S02]  /*6720*/  F2FP.SATFINITE.E4M3.F32.PACK_AB_MERGE_C R25, RZ, R72, RZ ;  /* 0x00000048ff19723e */ /* 0x002fc400048070ff */
[----:B0-----:R-:W-:-:S05]  /*6730*/  F2FP.SATFINITE.E4M3.F32.PACK_AB_MERGE_C R5, RZ, R74, RZ ;  /* 0x0000004aff05723e */ /* 0x001fca00048070ff */
[----:B------:R2:W-:Y:S04]  /*6740*/  @!P5 STG.E.U8 desc[UR14][R16.64+0x51], R5 ;  /* 0x000051051000d986 */ /* 0x0005e8000c10110e */
[----:B------:R2:W-:Y:S04]  /*6750*/  @!P4 STG.E.U8 desc[UR14][R18.64+0x58], R73 ;  /* 0x000058491200c986 */ /* 0x0005e8000c10110e */
[----:B------:R2:W-:Y:S04]  /*6760*/  @!P1 STG.E.U8 desc[UR14][R18.64+0x59], R25 ;  /* 0x0000591912009986 */ /* 0x0005e8000c10110e */
[----:B------:R2:W-:Y:S04]  /*6770*/  @!P6 STG.E.U8 desc[UR14][R16.64+0x58], R23 ;  /* 0x000058171000e986 */ /* 0x0005e8000c10110e */
[----:B------:R2:W-:Y:S02]  /*6780*/  @!P0 STG.E.U8 desc[UR14][R16.64+0x59], R27 ;  /* 0x0000591b10008986 */ /* 0x0005e4000c10110e */
.L_x_138:
[----:B------:R-:W-:Y:S05]  /*6790*/  BSYNC B0 ;  /* 0x0000000000007941 */ /* 0x000fea0003800000 */
.L_x_40:
[C---:B------:R-:W-:Y:S01]  /*67a0*/  LEA R2, P0, R8.reuse, R2, 0x1 ;  /* 0x0000000208027211 */ /* 0x040fe200078008ff */
[----:B------:R-:W-:Y:S01]  /*67b0*/  ULDC.64 UR6, c[0x0][0x650] ;  /* 0x0001940000067ab9 */ /* 0x000fe20000000a00 */
[----:B-----5:R-:W-:Y:S01]  /*67c0*/  IMAD.U32 R4, RZ, RZ, UR12 ;  /* 0x0000000cff047e24 */ /* 0x020fe2000f8e00ff */
[----:B0-2---:R-:W-:Y:S01]  /*67d0*/  PRMT R16, RZ, 0x7610, R16 ;  /* 0x00007610ff107816 */ /* 0x005fe20000000010 */
[----:B------:R-:W-:Y:S01]  /*67e0*/  IMAD.MOV.U32 R6, RZ, RZ, -0x1 ;  /* 0xffffffffff067424 */ /* 0x000fe200078e00ff */
[----:B------:R-:W-:Y:S01]  /*67f0*/  LEA.HI.X R3, R8, R3, R0, 0x1, P0 ;  /* 0x0000000308037211 */ /* 0x000fe200000f0c00 */
[----:B------:R0:W-:Y:S01]  /*6800*/  SYNCS.ARRIVE.TRANS64.A1T0 RZ, [R4+UR22], RZ ;  /* 0x000000ff04ff79a7 */ /* 0x0001e20008100016 */
[----:B------:R-:W-:Y:S01]  /*6810*/  ISETP.GE.U32.AND P0, PT, R2, UR6, PT ;  /* 0x0000000602007c0c */ /* 0x000fe2000bf06070 */
[----:B------:R-:W-:-:S03]  /*6820*/  IMAD.MOV.U32 R5, RZ, RZ, -0x1 ;  /* 0xffffffffff057424 */ /* 0x000fc600078e00ff */
[----:B------:R-:W-:Y:S01]  /*6830*/  ISETP.GE.U32.AND.EX P0, PT, R3, UR7, PT, P0 ;  /* 0x0000000703007c0c */ /* 0x000fe2000bf06100 */
[----:B0-----:R-:W-:-:S12]  /*6840*/  IMAD.MOV.U32 R4, RZ, RZ, -0x1 ;  /* 0xffffffffff047424 */ /* 0x001fd800078e00ff */
[----:B------:R-:W-:Y:S05]  /*6850*/  @P0 BRA `(.L_x_139) ;  /* 0x0000000400600947 */ /* 0x000fea0003800000 */
[----:B------:R-:W0:Y:S01]  /*6860*/  S2R R28, SR_CTAID.X ;  /* 0x00000000001c7919 */ /* 0x000e220000002500 */
[----:B------:R-:W2:Y:S01]  /*6870*/  LDC.64 R22, c[0x0][0x628] ;  /* 0x00018a00ff167b82 */ /* 0x000ea20000000a00 */
[----:B------:R-:W-:Y:S01]  /*6880*/  ULDC UR6, c[0x0][0x150] ;  /* 0x0000540000067ab9 */ /* 0x000fe20000000800 */
[----:B-1----:R-:W-:Y:S01]  /*6890*/  IMAD.MOV.U32 R18, RZ, RZ, R2 ;  /* 0x000000ffff127224 */ /* 0x002fe200078e0002 */
[----:B------:R-:W1:Y:S01]  /*68a0*/  S2R R30, SR_CTAID.Y ;  /* 0x00000000001e7919 */ /* 0x000e620000002600 */
[----:B------:R-:W-:-:S04]  /*68b0*/  IMAD.MOV.U32 R19, RZ, RZ, R3 ;  /* 0x000000ffff137224 */ /* 0x000fc800078e0003 */
[----:B------:R-:W1:Y:S08]  /*68c0*/  LDC R31, c[0x0][0x144] ;  /* 0x00005100ff1f7b82 */ /* 0x000e700000000800 */
[----:B------:R-:W1:Y:S08]  /*68d0*/  LDC R6, c[0x0][0x630] ;  /* 0x00018c00ff067b82 */ /* 0x000e700000000800 */
[----:B------:R-:W1:Y:S01]  /*68e0*/  LDC.64 R26, c[0x0][0x620] ;  /* 0x00018800ff1a7b82 */ /* 0x000e620000000a00 */
[----:B--2---:R-:W-:-:S04]  /*68f0*/  ISETP.NE.U32.AND P0, PT, R22, RZ, PT ;  /* 0x000000ff1600720c */ /* 0x004fc80003f05070 */
[----:B------:R-:W-:Y:S02]  /*6900*/  ISETP.NE.AND.EX P0, PT, R23, RZ, PT, P0 ;  /* 0x000000ff1700720c */ /* 0x000fe40003f05300 */
[----:B0-----:R-:W-:-:S05]  /*6910*/  I2FP.F32.U32 R4, R28 ;  /* 0x0000001c00047245 */ /* 0x001fca0000201000 */
[----:B------:R-:W-:-:S04]  /*6920*/  FMUL R4, R4, UR6 ;  /* 0x0000000604047c20 */ /* 0x000fc80008400000 */
[----:B------:R0:W2:Y:S02]  /*6930*/  F2I.U32.TRUNC.NTZ R29, R4 ;  /* 0x00000004001d7305 */ /* 0x0000a4000020f000 */
[----:B------:R-:W-:Y:S05]  /*6940*/  @!P0 BRA `(.L_x_140) ;  /* 0x0000000000288947 */ /* 0x000fea0003800000 */
[----:B------:R-:W5:Y:S02]  /*6950*/  LDC R5, c[0x0][0x634] ;  /* 0x00018d00ff057b82 */ /* 0x000f640000000800 */
[----:B-----5:R-:W-:-:S05]  /*6960*/  IADD3 R19, P0, R2, R5, RZ ;  /* 0x0000000502137210 */ /* 0x020fca0007f1e0ff */
[----:B---34-:R-:W-:-:S04]  /*6970*/  IMAD.X R25, RZ, RZ, R3, P0 ;  /* 0x000000ffff197224 */ /* 0x018fc800000e0603 */
[----:B0-----:R-:W-:-:S04]  /*6980*/  IMAD.WIDE.U32 R4, R25, R22, RZ ;  /* 0x0000001619047225 */ /* 0x001fc800078e00ff */
[----:B------:R-:W-:-:S04]  /*6990*/  IMAD.WIDE.U32 R16, P0, R19, R23, R4 ;  /* 0x0000001713107225 */ /* 0x000fc80007800004 */
[----:B------:R-:W-:-:S04]  /*69a0*/  IMAD.WIDE.U32 R4, R19, R22, RZ ;  /* 0x0000001613047225 */ /* 0x000fc800078e00ff */
[----:B------:R-:W-:Y:S01]  /*69b0*/  IMAD.X R19, RZ, RZ, RZ, P0 ;  /* 0x000000ffff137224 */ /* 0x000fe200000e06ff */
[----:B------:R-:W-:Y:S01]  /*69c0*/  IADD3 RZ, P0, R5, R16, RZ ;  /* 0x0000001005ff7210 */ /* 0x000fe20007f1e0ff */
[----:B------:R-:W-:-:S04]  /*69d0*/  IMAD.MOV.U32 R18, RZ, RZ, R17 ;  /* 0x000000ffff127224 */ /* 0x000fc800078e0011 */
[----:B------:R-:W-:-:S08]  /*69e0*/  IMAD.WIDE.U32.X R18, R25, R23, R18, P0 ;  /* 0x0000001719127225 */ /* 0x000fd000000e0412 */
.L_x_140:
[-CC-:B-1-34-:R-:W-:Y:S01]  /*69f0*/  SHF.R.U64 R24, R18, R6.reuse, R19.reuse ;  /* 0x0000000612187219 */ /* 0x19afe20000001213 */
[----:B------:R-:W1:Y:S01]  /*6a00*/  LDC.64 R34, c[0x0][0x640] ;  /* 0x00019000ff227b82 */ /* 0x000e620000000a00 */
[----:B0-----:R-:W-:Y:S01]  /*6a10*/  SHF.R.U32.HI R4, RZ, R6, R19 ;  /* 0x00000006ff047219 */ /* 0x001fe20000011613 */
[----:B--2---:R-:W-:Y:S01]  /*6a20*/  IMAD.MOV R29, RZ, RZ, -R29 ;  /* 0x000000ffff1d7224 */ /* 0x004fe200078e0a1d */
[----:B------:R-:W-:Y:S01]  /*6a30*/  IADD3 R17, P0, RZ, -R24, RZ ;  /* 0x80000018ff117210 */ /* 0x000fe20007f1e0ff */
[----:B------:R-:W-:Y:S01]  /*6a40*/  ULDC UR6, c[0x0][0x154] ;  /* 0x0000550000067ab9 */ /* 0x000fe20000000800 */
[----:B------:R-:W-:Y:S02]  /*6a50*/  IMAD.MOV.U32 R19, RZ, RZ, 0x1 ;  /* 0x00000001ff137424 */ /* 0x000fe400078e00ff */
[----:B------:R-:W-:Y:S01]  /*6a60*/  IMAD R29, R31, R29, R28 ;  /* 0x0000001d1f1d7224 */ /* 0x000fe200078e021c */
[----:B------:R-:W0:Y:S01]  /*6a70*/  LDC R16, c[0x0][0x618] ;  /* 0x00018600ff107b82 */ /* 0x000e220000000800 */
[----:B------:R-:W-:-:S04]  /*6a80*/  IMAD.X R5, RZ, RZ, ~R4, P0 ;  /* 0x000000ffff057224 */ /* 0x000fc800000e0e04 */
[-C--:B------:R-:W-:Y:S02]  /*6a90*/  IMAD R6, R5, R26.reuse, RZ ;  /* 0x0000001a05067224 */ /* 0x080fe400078e02ff */
[C---:B------:R-:W-:Y:S01]  /*6aa0*/  IMAD.WIDE.U32 R4, R17.reuse, R26, R2 ;  /* 0x0000001a11047225 */ /* 0x040fe200078e0002 */
[----:B------:R-:W2:Y:S03]  /*6ab0*/  LDC R18, c[0x0][0x608] ;  /* 0x00018200ff127b82 */ /* 0x000ea60000000800 */
[----:B------:R-:W-:Y:S01]  /*6ac0*/  IMAD R17, R17, R27, R6 ;  /* 0x0000001b11117224 */ /* 0x000fe200078e0206 */
[----:B------:R-:W-:-:S03]  /*6ad0*/  I2FP.F32.U32 R6, R30 ;  /* 0x0000001e00067245 */ /* 0x000fc60000201000 */
[----:B------:R-:W-:Y:S01]  /*6ae0*/  IMAD.IADD R5, R5, 0x1, R17 ;  /* 0x0000000105057824 */ /* 0x000fe200078e0211 */
[----:B------:R-:W3:Y:S01]  /*6af0*/  LDC R32, c[0x0][0x658] ;  /* 0x00019600ff207b82 */ /* 0x000ee20000000800 */
[----:B-1----:R-:W-:Y:S01]  /*6b00*/  ISETP.NE.U32.AND P0, PT, R34, RZ, PT ;  /* 0x000000ff2200720c */ /* 0x002fe20003f05070 */
[----:B------:R-:W-:-:S03]  /*6b10*/  IMAD.MOV.U32 R17, RZ, RZ, -0x1 ;  /* 0xffffffffff117424 */ /* 0x000fc600078e00ff */
[----:B------:R-:W-:-:S03]  /*6b20*/  ISETP.NE.AND.EX P0, PT, R35, RZ, PT, P0 ;  /* 0x000000ff2300720c */ /* 0x000fc60003f05300 */
[----:B------:R-:W1:Y:S01]  /*6b30*/  LDC R27, c[0x0][0x148] ;  /* 0x00005200ff1b7b82 */ /* 0x000e620000000800 */
[-CC-:B0-----:R-:W-:Y:S02]  /*6b40*/  SHF.R.U64 R22, R4, R16.reuse, R5.reuse ;  /* 0x0000001004167219 */ /* 0x181fe40000001205 */
[----:B------:R-:W-:Y:S01]  /*6b50*/  SHF.R.U32.HI R5, RZ, R16, R5 ;  /* 0x00000010ff057219 */ /* 0x000fe20000011605 */
[----:B------:R-:W-:-:S04]  /*6b60*/  FMUL R16, R6, UR6 ;  /* 0x0000000606107c20 */ /* 0x000fc80008400000 */
[----:B------:R-:W0:Y:S01]  /*6b70*/  LDC R28, c[0x0][0x600] ;  /* 0x00018000ff1c7b82 */ /* 0x000e220000000800 */
[----:B------:R4:W0:Y:S01]  /*6b80*/  F2I.U32.TRUNC.NTZ R25, R16 ;  /* 0x0000001000197305 */ /* 0x000822000020f000 */
[-CC-:B--2---:R-:W-:Y:S02]  /*6b90*/  SHF.R.U64 R6, R22, R18.reuse, R5.reuse ;  /* 0x0000001216067219 */ /* 0x184fe40000001205 */
[----:B------:R-:W-:-:S04]  /*6ba0*/  SHF.R.U32.HI R5, RZ, R18, R5 ;  /* 0x00000012ff057219 */ /* 0x000fc80000011605 */
[----:B------:R-:W2:Y:S01]  /*6bb0*/  LDC R33, c[0x0][0x648] ;  /* 0x00019200ff217b82 */ /* 0x000ea20000000800 */
[-CC-:B---3--:R-:W-:Y:S02]  /*6bc0*/  SHF.R.U64 R26, R6, R32.reuse, R5.reuse ;  /* 0x00000020061a7219 */ /* 0x188fe40000001205 */
[-C--:B------:R-:W-:Y:S02]  /*6bd0*/  SHF.L.U32 R17, R17, R32.reuse, RZ ;  /* 0x0000002011117219 */ /* 0x080fe400000006ff */
[-C--:B------:R-:W-:Y:S01]  /*6be0*/  SHF.R.U32.HI R5, RZ, R32.reuse, R5 ;  /* 0x00000020ff057219 */ /* 0x080fe20000011605 */
[----:B------:R-:W-:Y:S01]  /*6bf0*/  IMAD.MOV.U32 R4, RZ, RZ, R26 ;  /* 0x000000ffff047224 */ /* 0x000fe200078e001a */
[----:B------:R-:W-:Y:S01]  /*6c00*/  SHF.L.U32 R32, R19, R32, RZ ;  /* 0x0000002013207219 */ /* 0x000fe200000006ff */
[----:B------:R-:W3:Y:S01]  /*6c10*/  LDC R36, c[0x0][0x638] ;  /* 0x00018e00ff247b82 */ /* 0x000ee20000000800 */
[----:B------:R-:W-:-:S07]  /*6c20*/  LOP3.LUT R31, RZ, R17, RZ, 0x33, !PT ;  /* 0x00000011ff1f7212 */ /* 0x000fce00078e33ff */
[----:B------:R-:W0:Y:S01]  /*6c30*/  LDC R37, c[0x0][0x610] ;  /* 0x00018400ff257b82 */ /* 0x000e220000000800 */
[----:B----4-:R-:W-:Y:S05]  /*6c40*/  @!P0 BRA `(.L_x_141) ;  /* 0x0000000000288947 */ /* 0x010fea0003800000 */
[----:B------:R-:W4:Y:S02]  /*6c50*/  LDC R19, c[0x0][0x64c] ;  /* 0x00019300ff137b82 */ /* 0x000f240000000800 */
[----:B----4-:R-:W-:-:S05]  /*6c60*/  IADD3 R19, P0, R26, R19, RZ ;  /* 0x000000131a137210 */ /* 0x010fca0007f1e0ff */
        /* <DEDUP_REMOVED lines=8> */
.L_x_141:
[----:B--2---:R-:W-:Y:S01]  /*6cf0*/  SHF.R.U64 R4, R4, R33, R5 ;  /* 0x0000002104047219 */ /* 0x004fe20000001205 */
[----:B0-----:R-:W-:Y:S01]  /*6d00*/  VIADD R19, R28, 0xffffffff ;  /* 0xffffffff1c137836 */ /* 0x001fe20000000000 */
[----:B------:R-:W-:Y:S01]  /*6d10*/  LOP3.LUT R17, R6, R31, RZ, 0xc0, !PT ;  /* 0x0000001f06117212 */ /* 0x000fe200078ec0ff */
[----:B------:R-:W-:Y:S02]  /*6d20*/  IMAD.MOV R25, RZ, RZ, -R25 ;  /* 0x000000ffff197224 */ /* 0x000fe400078e0a19 */
[----:B------:R-:W-:Y:S02]  /*6d30*/  IMAD.MOV R5, RZ, RZ, -R4 ;  /* 0x000000ffff057224 */ /* 0x000fe400078e0a04 */
[----:B------:R-:W-:Y:S01]  /*6d40*/  IMAD R6, R32, R4, R17 ;  /* 0x0000000420067224 */ /* 0x000fe200078e0211 */
[----:B------:R-:W-:Y:S01]  /*6d50*/  LOP3.LUT R17, R22, R19, RZ, 0xc0, !PT ;  /* 0x0000001316117212 */ /* 0x000fe200078ec0ff */
[----:B-1----:R-:W-:Y:S02]  /*6d60*/  @P2 IMAD R29, R27, R25, R30 ;  /* 0x000000191b1d2224 */ /* 0x002fe400078e021e */
[----:B---3--:R-:W-:-:S02]  /*6d70*/  IMAD R4, R5, R36, R26 ;  /* 0x0000002405047224 */ /* 0x008fc400078e021a */
[----:B------:R-:W-:Y:S02]  /*6d80*/  IMAD R6, R6, R37, R29 ;  /* 0x0000002506067224 */ /* 0x000fe400078e021d */
[----:B------:R-:W-:Y:S02]  /*6d90*/  IMAD R17, R4, R28, R17 ;  /* 0x0000001c04117224 */ /* 0x000fe400078e0211 */
[----:B------:R-:W-:Y:S02]  /*6da0*/  IMAD.MOV.U32 R16, RZ, RZ, 0x1 ;  /* 0x00000001ff107424 */ /* 0x000fe400078e00ff */
[----:B------:R-:W-:Y:S01]  /*6db0*/  IMAD.MOV.U32 R4, RZ, RZ, R24 ;  /* 0x000000ffff047224 */ /* 0x000fe200078e0018 */
[----:B------:R-:W-:Y:S02]  /*6dc0*/  SEL R5, R17, R6, !P2 ;  /* 0x0000000611057207 */ /* 0x000fe40005000000 */
[----:B------:R-:W-:-:S07]  /*6dd0*/  SEL R6, R6, R17, !P2 ;  /* 0x0000001106067207 */ /* 0x000fce0005000000 */
.L_x_139:
[----:B------:R-:W-:Y:S02]  /*6de0*/  LOP3.LUT P0, RZ, R16, 0xff, RZ, 0xc0, !PT ;  /* 0x000000ff10ff7812 */ /* 0x000fe4000780c0ff */
[----:B------:R-:W-:-:S11]  /*6df0*/  LOP3.LUT R119, R119, 0x1, RZ, 0x3c, !PT ;  /* 0x0000000177777812 */ /* 0x000fd600078e3cff */
[----:B------:R-:W-:Y:S05]  /*6e00*/  @P0 BRA `(.L_x_142) ;  /* 0xffffffa800480947 */ /* 0x000fea000383ffff */
[----:B------:R-:W-:Y:S05]  /*6e10*/  EXIT ;  /* 0x000000000000794d */ /* 0x000fea0003800000 */
.L_x_18:
[----:B------:R-:W-:-:S08]  /*6e20*/  ISETP.NE.AND P0, PT, R18, RZ, PT ;  /* 0x000000ff1200720c */ /* 0x000fd00003f05270 */
[----:B--23-5:R-:W0:-:S00]  /*6e30*/  USETMAXREG.DEALLOC.CTAPOOL 0x28 ;  /* 0x00000028000079c8 */ /* 0x02ce0000080e0500 */
[----:B------:R-:W-:Y:S05]  /*6e40*/  @P0 EXIT ;  /* 0x000000000000094d */ /* 0x000fea0003800000 */
[----:B0-----:R-:W-:Y:S01]  /*6e50*/  LOP3.LUT P0, RZ, R20, 0xff, RZ, 0xc0, !PT ;  /* 0x000000ff14ff7812 */ /* 0x001fe2000780c0ff */
[----:B------:R-:W-:Y:S02]  /*6e60*/  IMAD.MOV.U32 R12, RZ, RZ, 0x1 ;  /* 0x00000001ff0c7424 */ /* 0x000fe400078e00ff */
[----:B------:R-:W-:-:S10]  /*6e70*/  IMAD.MOV.U32 R13, RZ, RZ, RZ ;  /* 0x000000ffff0d7224 */ /* 0x000fd400078e00ff */
[----:B------:R-:W-:Y:S05]  /*6e80*/  @!P0 BRA `(.L_x_143) ;  /* 0x0000000c001c8947 */ /* 0x000fea0003800000 */
[----:B------:R-:W0:Y:S01]  /*6e90*/  S2R R16, SR_CgaCtaId ;  /* 0x0000000000107919 */ /* 0x000e220000008800 */
[----:B------:R-:W-:Y:S01]  /*6ea0*/  LOP3.LUT P0, RZ, R11, 0x1f, RZ, 0xc0, !PT ;  /* 0x0000001f0bff7812 */ /* 0x000fe2000780c0ff */
[----:B------:R-:W-:Y:S01]  /*6eb0*/  ULDC UR5, c[0x0][0x658] ;  /* 0x0001960000057ab9 */ /* 0x000fe20000000800 */
[----:B------:R-:W-:Y:S01]  /*6ec0*/  UMOV UR6, 0xffffffff ;  /* 0xffffffff00067882 */ /* 0x000fe20000000000 */
[----:B------:R-:W-:Y:S01]  /*6ed0*/  BSSY B0, `(.L_x_143) ;  /* 0x00000c2000007945 */ /* 0x000fe20003800000 */
[----:B------:R-:W-:Y:S01]  /*6ee0*/  USHF.L.U32 UR6, UR6, UR5, URZ ;  /* 0x0000000506067299 */ /* 0x000fe2000800063f */
[C---:B------:R-:W-:Y:S01]  /*6ef0*/  ISETP.NE.AND P3, PT, R10.reuse, RZ, PT ;  /* 0x000000ff0a00720c */ /* 0x040fe20003f65270 */
[----:B------:R-:W-:Y:S01]  /*6f00*/  IMAD.MOV.U32 R15, RZ, RZ, 0x1 ;  /* 0x00000001ff0f7424 */ /* 0x000fe200078e00ff */
[----:B------:R-:W-:Y:S01]  /*6f10*/  ISETP.NE.OR P0, PT, R10, RZ, !P0 ;  /* 0x000000ff0a00720c */ /* 0x000fe20004705670 */
[----:B------:R-:W-:Y:S01]  /*6f20*/  IMAD.MOV.U32 R12, RZ, RZ, 0x1 ;  /* 0x00000001ff0c7424 */ /* 0x000fe200078e00ff */
[----:B------:R-:W-:Y:S01]  /*6f30*/  LOP3.LUT R14, R7, 0x2, RZ, 0xfc, !PT ;  /* 0x00000002070e7812 */ /* 0x000fe200078efcff */
[----:B------:R-:W-:Y:S01]  /*6f40*/  IMAD.MOV.U32 R13, RZ, RZ, RZ ;  /* 0x000000ffff0d7224 */ /* 0x000fe200078e00ff */
[----:B------:R-:W-:Y:S01]  /*6f50*/  ULDC UR4, c[0x0][0x600] ;  /* 0x0001800000047ab9 */ /* 0x000fe20000000800 */
[----:B------:R-:W-:Y:S01]  /*6f60*/  UMOV UR7, 0x1 ;  /* 0x0000000100077882 */ /* 0x000fe20000000000 */
[----:B------:R-:W-:-:S02]  /*6f70*/  UIADD3 UR22, UR13, 0x1, URZ ;  /* 0x000000010d167890 */ /* 0x000fc4000fffe03f */
[----:B------:R-:W-:Y:S02]  /*6f80*/  UIADD3 UR16, UR4, -0x1, URZ ;  /* 0xffffffff04107890 */ /* 0x000fe4000fffe03f */
[----:B------:R-:W-:Y:S02]  /*6f90*/  USHF.L.U32 UR18, UR7, UR5, URZ ;  /* 0x0000000507127299 */ /* 0x000fe4000800063f */
[----:B------:R-:W-:Y:S01]  /*6fa0*/  ULOP3.LUT UR17, URZ, UR6, URZ, 0x33, !UPT ;  /* 0x000000063f117292 */ /* 0x000fe2000f8e333f */
[----:B------:R-:W-:Y:S01]  /*6fb0*/  ULDC.64 UR20, c[0x0][0x198] ;  /* 0x0000660000147ab9 */ /* 0x000fe20000000a00 */
[----:B0-----:R-:W-:-:S10]  /*6fc0*/  LOP3.LUT R16, R16, 0x1, RZ, 0xc0, !PT ;  /* 0x0000000110107812 */ /* 0x001fd400078ec0ff */
.L_x_155:
[----:B------:R-:W-:-:S03]  /*6fd0*/  UMOV UR4, 0xffffffff ;  /* 0xffffffff00047882 */ /* 0x000fc60000000000 */
[----:B------:R-:W-:Y:S05]  /*6fe0*/  BRA.DIV UR4, `(.L_x_144) ;  /* 0x0000001204e07947 */ /* 0x000fea000b800000 */
[----:B------:R-:W-:-:S13]  /*6ff0*/  ELECT P1, URZ, PT ;  /* 0x00000000003f782f */ /* 0x000fda0003820000 */
.L_x_175:
[----:B------:R-:W0:Y:S01]  /*7000*/  LDC R10, c[0x0][0x28c] ;  /* 0x0000a300ff0a7b82 */ /* 0x000e220000000800 */
[----:B------:R-:W-:Y:S01]  /*7010*/  BSSY B1, `(.L_x_145) ;  /* 0x000003a000017945 */ /* 0x000fe20003800000 */
[----:B0-----:R-:W-:-:S13]  /*7020*/  ISETP.LT.OR P1, PT, R10, 0x1, !P1 ;  /* 0x000000010a00780c */ /* 0x001fda0004f21670 */
[----:B------:R-:W-:Y:S05]  /*7030*/  @P1 BRA `(.L_x_146) ;  /* 0x0000000000dc1947 */ /* 0x000fea0003800000 */
[----:B------:R-:W-:Y:S02]  /*7040*/  IMAD R10, R5, 0x2, R16 ;  /* 0x00000002050a7824 */ /* 0x000fe400078e0210 */
[----:B------:R-:W-:Y:S02]  /*7050*/  IMAD.SHL.U32 R18, R6, 0x40, RZ ;  /* 0x0000004006127824 */ /* 0x000fe400078e00ff */
[----:B------:R-:W-:Y:S02]  /*7060*/  IMAD.MOV.U32 R21, RZ, RZ, RZ ;  /* 0x000000ffff157224 */ /* 0x000fe400078e00ff */
[----:B------:R-:W-:Y:S02]  /*7070*/  IMAD.U32 R22, RZ, RZ, UR22 ;  /* 0x00000016ff167e24 */ /* 0x000fe4000f8e00ff */
[----:B------:R-:W-:Y:S02]  /*7080*/  IMAD.MOV.U32 R5, RZ, RZ, R12 ;  /* 0x000000ffff057224 */ /* 0x000fe400078e000c */
[----:B------:R-:W-:-:S02]  /*7090*/  IMAD.MOV.U32 R11, RZ, RZ, R13 ;  /* 0x000000ffff0b7224 */ /* 0x000fc400078e000d */
[----:B------:R-:W-:-:S07]  /*70a0*/  IMAD R17, R10, 0x30, RZ ;  /* 0x000000300a117824 */ /* 0x000fce00078e02ff */
.L_x_150:
[----:B------:R-:W0:Y:S01]  /*70b0*/  S2R R19, SR_CgaCtaId ;  /* 0x0000000000137919 */ /* 0x000e220000008800 */
[----:B------:R-:W-:Y:S01]  /*70c0*/  MOV R6, 0x400 ;  /* 0x0000040000067802 */ /* 0x000fe20000000f00 */
[----:B------:R-:W1:Y:S03]  /*70d0*/  @!P3 LDC R10, c[0x0][0x500] ;  /* 0x00014000ff0abb82 */ /* 0x000e660000000800 */
[----:B0-----:R-:W-:Y:S02]  /*70e0*/  LEA R20, R19, R6, 0x18 ;  /* 0x0000000613147211 */ /* 0x001fe400078ec0ff */
[----:B------:R-:W-:-:S03]  /*70f0*/  SHF.L.U32 R6, R5, 0x1f, RZ ;  /* 0x0000001f05067819 */ /* 0x000fc600000006ff */
[----:B------:R-:W-:-:S04]  /*7100*/  IMAD R19, R11, 0x8, R20 ;  /* 0x000000080b137824 */ /* 0x000fc800078e0214 */
[----:B------:R-:W0:Y:S02]  /*7110*/  SYNCS.PHASECHK.TRANS64.TRYWAIT P1, [R19+URZ+0x58], R6 ;  /* 0x00005806130075a7 */ /* 0x000e24000802017f */
[----:B01----:R-:W-:Y:S05]  /*7120*/  @!P1 BRA `(.L_x_147) ;  /* 0x0000001000b09947 */ /* 0x003fea0003800000 */
.L_x_176:
[----:B0-----:R-:W-:Y:S01]  /*7130*/  PRMT R6, R14, 0x9910, RZ ;  /* 0x000099100e067816 */ /* 0x001fe200000000ff */
[----:B------:R0:W-:Y:S03]  /*7140*/  @!P3 SYNCS.ARRIVE.TRANS64 RZ, [R19+URZ], R10 ;  /* 0x0000000a13ffb9a7 */ /* 0x0001e6000800003f */
[----:B------:R-:W-:-:S13]  /*7150*/  ISETP.NE.AND P1, PT, R6, 0x2, PT ;  /* 0x000000020600780c */ /* 0x000fda0003f25270 */
[----:B0-----:R-:W-:Y:S05]  /*7160*/  @P1 BRA `(.L_x_148) ;  /* 0x0000000000041947 */ /* 0x001fea0003800000 */
[----:B------:R-:W-:Y:S01]  /*7170*/  BPT.TRAP 0x1 ;  /* 0x000000040000795c */ /* 0x000fe20000300000 */
.L_x_148:
[----:B------:R-:W-:Y:S05]  /*7180*/  @P0 BRA `(.L_x_149) ;  /* 0x0000000000040947 */ /* 0x000fea0003800000 */
[----:B------:R-:W-:Y:S01]  /*7190*/  BPT.TRAP 0x1 ;  /* 0x000000040000795c */ /* 0x000fe20000300000 */
.L_x_149:
[----:B------:R-:W-:Y:S01]  /*71a0*/  IMAD R6, R11, 0x2, R16 ;  /* 0x000000020b067824 */ /* 0x000fe200078e0210 */
[----:B------:R-:W-:Y:S01]  /*71b0*/  R2UR UR9, R19 ;  /* 0x00000000130972ca */ /* 0x000fe200000e0000 */
[C-C-:B------:R-:W-:Y:S01]  /*71c0*/  IMAD R10, R11.reuse, 0x2000, R20.reuse ;  /* 0x000020000b0a7824 */ /* 0x140fe200078e0214 */
[----:B------:R-:W-:Y:S01]  /*71d0*/  UIADD3 UR4, UP0, UR20, 0xf0, URZ ;  /* 0x000000f014047890 */ /* 0x000fe2000ff1e03f */
[----:B------:R-:W-:Y:S01]  /*71e0*/  IMAD R6, R6, 0x1800, R20 ;  /* 0x0000180006067824 */ /* 0x000fe200078e0214 */
[----:B------:R-:W-:Y:S01]  /*71f0*/  R2UR UR11, R18 ;  /* 0x00000000120b72ca */ /* 0x000fe200000e0000 */
[----:B------:R-:W-:Y:S01]  /*7200*/  VIADD R22, R22, 0xffffffff ;  /* 0xffffffff16167836 */ /* 0x000fe20000000000 */
[----:B------:R-:W-:Y:S01]  /*7210*/  R2UR UR5, R10 ;  /* 0x000000000a0572ca */ /* 0x000fe200000e0000 */
[----:B------:R-:W-:Y:S01]  /*7220*/  UIADD3 UR24, UP1, UR20, 0x1f0, URZ ;  /* 0x000001f014187890 */ /* 0x000fe2000ff3e03f */
[----:B------:R-:W-:Y:S01]  /*7230*/  R2UR UR8, R6 ;  /* 0x00000000060872ca */ /* 0x000fe200000e0000 */
[----:B------:R-:W-:Y:S01]  /*7240*/  VIADD R11, R11, 0x1 ;  /* 0x000000010b0b7836 */ /* 0x000fe20000000000 */
[----:B------:R-:W-:Y:S01]  /*7250*/  R2UR UR10, R21 ;  /* 0x00000000150a72ca */ /* 0x000fe200000e0000 */
[----:B------:R-:W-:Y:S01]  /*7260*/  UIADD3.X UR25, URZ, UR21, URZ, UP1, !UPT ;  /* 0x000000153f197290 */ /* 0x000fe20008ffe43f */
[----:B------:R-:W-:Y:S01]  /*7270*/  R2UR UR12, R4 ;  /* 0x00000000040c72ca */ /* 0x000fe200000e0000 */
[----:B------:R-:W-:Y:S01]  /*7280*/  UMOV UR6, 0x0 ;  /* 0x0000000000067882 */ /* 0x000fe20000000000 */
[----:B------:R-:W-:Y:S01]  /*7290*/  R2UR UR19, R17 ;  /* 0x00000000111372ca */ /* 0x000fe200000e0000 */
[----:B------:R-:W-:Y:S01]  /*72a0*/  UMOV UR7, 0x10000000 ;  /* 0x1000000000077882 */ /* 0x000fe20000000000 */
[----:B------:R-:W-:Y:S01]  /*72b0*/  ISETP.GT.AND P4, PT, R22, 0x1, PT ;  /* 0x000000011600780c */ /* 0x000fe20003f84270 */
[----:B------:R-:W-:Y:S01]  /*72c0*/  UMOV UR23, 0x30000 ;  /* 0x0003000000177882 */ /* 0x000fe20000000000 */
[----:B------:R-:W-:Y:S01]  /*72d0*/  ISETP.NE.AND P1, PT, R11, 0xb, PT ;  /* 0x0000000b0b00780c */ /* 0x000fe20003f25270 */
[----:B------:R-:W-:Y:S01]  /*72e0*/  UIADD3 UR14, UR5, 0x180, URZ ;  /* 0x00000180050e7890 */ /* 0x000fe2000fffe03f */
[----:B------:R-:W-:Y:S01]  /*72f0*/  VIADD R21, R21, 0x80 ;  /* 0x0000008015157836 */ /* 0x000fe20000000000 */
[----:B------:R-:W-:Y:S01]  /*7300*/  UIADD3.X UR5, URZ, UR21, URZ, UP0, !UPT ;  /* 0x000000153f057290 */ /* 0x000fe200087fe43f */
[----:B------:R-:W-:Y:S01]  /*7310*/  SEL R6, RZ, 0x1, P1 ;  /* 0x00000001ff067807 */ /* 0x000fe20000800000 */
[----:B------:R-:W-:Y:S01]  /*7320*/  UIADD3 UR15, UR8, 0x16180, URZ ;  /* 0x00016180080f7890 */ /* 0x000fe2000fffe03f */
[----:B------:R-:W-:-:S02]  /*7330*/  SEL R11, R11, RZ, P1 ;  /* 0x000000ff0b0b7207 */ /* 0x000fc40000800000 */
[----:B------:R-:W-:Y:S01]  /*7340*/  UMOV UR8, UR14 ;  /* 0x0000000e00087c82 */ /* 0x000fe20008000000 */
[----:B------:R-:W-:-:S03]  /*7350*/  LOP3.LUT R5, R5, R6, RZ, 0x3c, !PT ;  /* 0x0000000605057212 */ /* 0x000fc600078e3cff */
[----:B------:R0:W-:Y:S02]  /*7360*/  UTMALDG.3D [UR8], [UR4], desc[UR6] ;  /* 0x00000608040075b4 */ /* 0x0001e40008011000 */
[----:B0-----:R-:W-:Y:S01]  /*7370*/  UMOV UR8, UR15 ;  /* 0x0000000f00087c82 */ /* 0x001fe20008000000 */
[----:B------:R-:W-:Y:S02]  /*7380*/  UMOV UR11, UR19 ;  /* 0x00000013000b7c82 */ /* 0x000fe40008000000 */
[----:B------:R0:W-:Y:S02]  /*7390*/  UTMALDG.3D.MULTICAST [UR8], [UR24], UR23, desc[UR6] ;  /* 0x00000608180073b4 */ /* 0x0001e40008011817 */
[----:B0-----:R-:W-:Y:S05]  /*73a0*/  @P4 BRA `(.L_x_150) ;  /* 0xfffffffc00404947 */ /* 0x001fea000383ffff */
.L_x_146:
[----:B------:R-:W-:Y:S05]  /*73b0*/  BSYNC B1 ;  /* 0x0000000000017941 */ /* 0x000fea0003800000 */
.L_x_145:
[----:B------:R-:W-:Y:S01]  /*73c0*/  LOP3.LUT P5, RZ, R15, 0xff, RZ, 0xc0, !PT ;  /* 0x000000ff0fff7812 */ /* 0x000fe200078ac0ff */
[----:B------:R-:W-:Y:S01]  /*73d0*/  VIADD R6, R13, UR13 ;  /* 0x0000000d0d067c36 */ /* 0x000fe20008000000 */
[----:B------:R-:W-:Y:S01]  /*73e0*/  ULDC.64 UR4, c[0x0][0x650] ;  /* 0x0001940000047ab9 */ /* 0x000fe20000000a00 */
[----:B------:R-:W-:Y:S01]  /*73f0*/  IMAD.U32 R11, RZ, RZ, UR13 ;  /* 0x0000000dff0b7e24 */ /* 0x000fe2000f8e00ff */
[----:B------:R-:W-:Y:S01]  /*7400*/  UISETP.GE.U32.AND UP0, UPT, UR13, 0xb, UPT ;  /* 0x0000000b0d00788c */ /* 0x000fe2000bf06070 */
[----:B------:R-:W-:Y:S01]  /*7410*/  BSSY B1, `(.L_x_151) ;  /* 0x000006b000017945 */ /* 0x000fe20003800000 */
[----:B------:R-:W-:Y:S02]  /*7420*/  ISETP.GT.U32.AND P1, PT, R6, 0xa, PT ;  /* 0x0000000a0600780c */ /* 0x000fe40003f24070 */
[----:B------:R-:W-:Y:S02]  /*7430*/  PRMT R15, RZ, 0x7610, R15 ;  /* 0x00007610ff0f7816 */ /* 0x000fe4000000000f */
[----:B------:R-:W-:-:S02]  /*7440*/  ISETP.LT.U32.AND P1, PT, R11, 0xb, P1 ;  /* 0x0000000b0b00780c */ /* 0x000fc40000f21070 */
[----:B------:R-:W-:Y:S01]  /*7450*/  PLOP3.LUT P4, PT, PT, PT, UP0, 0x80, 0x0 ;  /* 0x000000000000781c */ /* 0x000fe20003f8f008 */
[----:B------:R-:W0:Y:S01]  /*7460*/  @P5 S2R R5, SR_CgaCtaId ;  /* 0x0000000000055919 */ /* 0x000e220000008800 */
[----:B------:R-:W-:-:S04]  /*7470*/  @P5 MOV R4, 0x400 ;  /* 0x0000040000045802 */ /* 0x000fc80000000f00 */
[----:B0-----:R-:W-:Y:S01]  /*7480*/  @P5 LEA R10, R5, R4, 0x18 ;  /* 0x00000004050a5211 */ /* 0x001fe200078ec0ff */
[----:B------:R-:W-:-:S03]  /*7490*/  IMAD.WIDE.U32 R4, R6, -0x45d1745d, RZ ;  /* 0xba2e8ba306047825 */ /* 0x000fc600078e00ff */
[----:B------:R0:W-:Y:S01]  /*74a0*/  @P5 SYNCS.ARRIVE.TRANS64.A1T0 RZ, [R10+URZ+0xe8], RZ ;  /* 0x0000e8ff0aff59a7 */ /* 0x0001e2000810003f */
[----:B------:R-:W-:Y:S01]  /*74b0*/  IADD3 R2, P5, R2, R8, RZ ;  /* 0x0000000802027210 */ /* 0x000fe20007fbe0ff */
[----:B------:R-:W-:Y:S01]  /*74c0*/  IMAD.MOV.U32 R4, RZ, RZ, -0x1 ;  /* 0xffffffffff047424 */ /* 0x000fe200078e00ff */
[----:B------:R-:W-:Y:S02]  /*74d0*/  SHF.R.U32.HI R11, RZ, 0x3, R5 ;  /* 0x00000003ff0b7819 */ /* 0x000fe40000011605 */
[----:B------:R-:W-:Y:S01]  /*74e0*/  SEL R5, RZ, 0x1, !P1 ;  /* 0x00000001ff057807 */ /* 0x000fe20004800000 */
[----:B------:R-:W-:Y:S01]  /*74f0*/  IMAD.X R3, R3, 0x1, R0, P5 ;  /* 0x0000000103037824 */ /* 0x000fe200028e0600 */
[----:B------:R-:W-:Y:S01]  /*7500*/  ISETP.GE.U32.AND P1, PT, R2, UR4, PT ;  /* 0x0000000402007c0c */ /* 0x000fe2000bf26070 */
[----:B------:R-:W-:Y:S01]  /*7510*/  IMAD R13, R11, -0xb, R6 ;  /* 0xfffffff50b0d7824 */ /* 0x000fe200078e0206 */
[----:B------:R-:W-:Y:S01]  /*7520*/  LOP3.LUT R12, R12, R5, RZ, 0x3c, !PT ;  /* 0x000000050c0c7212 */ /* 0x000fe200078e3cff */
[----:B------:R-:W-:Y:S01]  /*7530*/  IMAD.MOV.U32 R6, RZ, RZ, -0x1 ;  /* 0xffffffffff067424 */ /* 0x000fe200078e00ff */
[----:B------:R-:W-:Y:S01]  /*7540*/  ISETP.GE.U32.AND.EX P1, PT, R3, UR5, PT, P1 ;  /* 0x0000000503007c0c */ /* 0x000fe2000bf26110 */
[----:B------:R-:W-:Y:S01]  /*7550*/  IMAD.MOV.U32 R5, RZ, RZ, -0x1 ;  /* 0xffffffffff057424 */ /* 0x000fe200078e00ff */
[----:B------:R-:W-:-:S02]  /*7560*/  @P4 LOP3.LUT R12, R12, 0x1, R11, 0x78, !PT ;  /* 0x000000010c0c4812 */ /* 0x000fc400078e780b */
[----:B0-----:R-:W-:-:S09]  /*7570*/  PRMT R10, RZ, 0x7610, R10 ;  /* 0x00007610ff0a7816 */ /* 0x001fd2000000000a */
[----:B------:R-:W-:Y:S05]  /*7580*/  @P1 BRA `(.L_x_152) ;  /* 0x00000004004c1947 */ /* 0x000fea0003800000 */
[----:B------:R-:W0:Y:S01]  /*7590*/  S2R R18, SR_CTAID.X ;  /* 0x0000000000127919 */ /* 0x000e220000002500 */
[----:B------:R-:W-:Y:S01]  /*75a0*/  ULDC.64 UR4, c[0x0][0x628] ;  /* 0x00018a0000047ab9 */ /* 0x000fe20000000a00 */
[----:B------:R-:W1:Y:S01]  /*75b0*/  LDC R19, c[0x0][0x144] ;  /* 0x00005100ff137b82 */ /* 0x000e620000000800 */
[----:B------:R-:W-:Y:S01]  /*75c0*/  ISETP.NE.U32.AND P1, PT, RZ, UR4, PT ;  /* 0x00000004ff007c0c */ /* 0x000fe2000bf25070 */
[----:B------:R-:W2:Y:S01]  /*75d0*/  S2R R6, SR_CTAID.Y ;  /* 0x0000000000067919 */ /* 0x000ea20000002600 */
[----:B------:R-:W-:Y:S01]  /*75e0*/  ULDC UR7, c[0x0][0x630] ;  /* 0x00018c0000077ab9 */ /* 0x000fe20000000800 */
[----:B------:R-:W-:Y:S01]  /*75f0*/  ULDC UR8, c[0x0][0x150] ;  /* 0x0000540000087ab9 */ /* 0x000fe20000000800 */
[----:B------:R-:W-:Y:S01]  /*7600*/  ISETP.NE.AND.EX P1, PT, RZ, UR5, PT, P1 ;  /* 0x00000005ff007c0c */ /* 0x000fe2000bf25310 */
[----:B------:R-:W-:Y:S02]  /*7610*/  IMAD.MOV.U32 R4, RZ, RZ, R2 ;  /* 0x000000ffff047224 */ /* 0x000fe400078e0002 */
[----:B------:R-:W-:Y:S01]  /*7620*/  IMAD.MOV.U32 R5, RZ, RZ, R3 ;  /* 0x000000ffff057224 */ /* 0x000fe200078e0003 */
[----:B0-----:R-:W-:-:S09]  /*7630*/  I2FP.F32.U32 R20, R18 ;  /* 0x0000001200147245 */ /* 0x001fd20000201000 */
[----:B------:R-:W-:Y:S05]  /*7640*/  @!P1 BRA `(.L_x_153) ;  /* 0x0000000000289947 */ /* 0x000fea0003800000 */
[----:B------:R-:W-:Y:S02]  /*7650*/  ULDC UR6, c[0x0][0x634] ;  /* 0x00018d0000067ab9 */ /* 0x000fe40000000800 */
[----:B------:R-:W-:-:S05]  /*7660*/  IADD3 R5, P1, R2, UR6, RZ ;  /* 0x0000000602057c10 */ /* 0x000fca000ff3e0ff */
[----:B------:R-:W-:-:S04]  /*7670*/  IMAD.X R17, RZ, RZ, R3, P1 ;  /* 0x000000ffff117224 */ /* 0x000fc800008e0603 */
[----:B------:R-:W-:-:S04]  /*7680*/  IMAD.WIDE.U32 R10, R17, UR4, RZ ;  /* 0x00000004110a7c25 */ /* 0x000fc8000f8e00ff */
[----:B------:R-:W-:-:S04]  /*7690*/  IMAD.WIDE.U32 R10, P1, R5, UR5, R10 ;  /* 0x00000005050a7c25 */ /* 0x000fc8000f82000a */
[----:B------:R-:W-:-:S04]  /*76a0*/  IMAD.WIDE.U32 R4, R5, UR4, RZ ;  /* 0x0000000405047c25 */ /* 0x000fc8000f8e00ff */
[----:B------:R-:W-:Y:S01]  /*76b0*/  IMAD.MOV.U32 R4, RZ, RZ, R11 ;  /* 0x000000ffff047224 */ /* 0x000fe200078e000b */
[----:B------:R-:W-:Y:S01]  /*76c0*/  IADD3 RZ, P4, R5, R10, RZ ;  /* 0x0000000a05ff7210 */ /* 0x000fe20007f9e0ff */
[----:B------:R-:W-:-:S04]  /*76d0*/  IMAD.X R5, RZ, RZ, RZ, P1 ;  /* 0x000000ffff057224 */ /* 0x000fc800008e06ff */
[----:B------:R-:W-:-:S08]  /*76e0*/  IMAD.WIDE.U32.X R4, R17, UR5, R4, P4 ;  /* 0x0000000511047c25 */ /* 0x000fd0000a0e0404 */
.L_x_153:
[----:B------:R-:W-:Y:S01]  /*76f0*/  FMUL R20, R20, UR8 ;  /* 0x0000000814147c20 */ /* 0x000fe20008400000 */
[--C-:B------:R-:W-:Y:S01]  /*7700*/  SHF.R.U64 R17, R4, UR7, R5.reuse ;  /* 0x0000000704117c19 */ /* 0x100fe20008001205 */
[----:B------:R-:W-:Y:S01]  /*7710*/  ULDC.64 UR4, c[0x0][0x620] ;  /* 0x0001880000047ab9 */ /* 0x000fe20000000a00 */
[----:B------:R-:W-:Y:S01]  /*7720*/  SHF.R.U32.HI R4, RZ, UR7, R5 ;  /* 0x00000007ff047c19 */ /* 0x000fe20008011605 */
[----:B------:R-:W-:Y:S01]  /*7730*/  ULDC.64 UR6, c[0x0][0x640] ;  /* 0x0001900000067ab9 */ /* 0x000fe20000000a00 */
[----:B------:R-:W-:Y:S01]  /*7740*/  IADD3 R5, P1, RZ, -R17, RZ ;  /* 0x80000011ff057210 */ /* 0x000fe20007f3e0ff */
[----:B------:R-:W0:Y:S01]  /*7750*/  F2I.U32.TRUNC.NTZ R20, R20 ;  /* 0x0000001400147305 */ /* 0x000e22000020f000 */
[----:B------:R-:W3:Y:S03]  /*7760*/  LDC R21, c[0x0][0x148] ;  /* 0x00005200ff157b82 */ /* 0x000ee60000000800 */
[----:B------:R-:W-:Y:S01]  /*7770*/  IMAD.X R4, RZ, RZ, ~R4, P1 ;  /* 0x000000ffff047224 */ /* 0x000fe200008e0e04 */
[----:B------:R-:W-:-:S03]  /*7780*/  ISETP.NE.U32.AND P1, PT, RZ, UR6, PT ;  /* 0x00000006ff007c0c */ /* 0x000fc6000bf25070 */
[----:B------:R-:W-:Y:S01]  /*7790*/  IMAD R4, R4, UR4, RZ ;  /* 0x0000000404047c24 */ /* 0x000fe2000f8e02ff */
[----:B------:R-:W-:-:S03]  /*77a0*/  ISETP.NE.AND.EX P1, PT, RZ, UR7, PT, P1 ;  /* 0x00000007ff007c0c */ /* 0x000fc6000bf25310 */
[C---:B------:R-:W-:Y:S01]  /*77b0*/  IMAD R11, R5.reuse, UR5, R4 ;  /* 0x00000005050b7c24 */ /* 0x040fe2000f8e0204 */
[----:B------:R-:W-:Y:S01]  /*77c0*/  ULDC UR5, c[0x0][0x154] ;  /* 0x0000550000057ab9 */ /* 0x000fe20000000800 */
[----:B------:R-:W-:Y:S01]  /*77d0*/  IMAD.WIDE.U32 R4, R5, UR4, R2 ;  /* 0x0000000405047c25 */ /* 0x000fe2000f8e0002 */
[----:B------:R-:W-:-:S03]  /*77e0*/  ULDC UR4, c[0x0][0x618] ;  /* 0x0001860000047ab9 */ /* 0x000fc60000000800 */
[----:B0-----:R-:W-:Y:S02]  /*77f0*/  IMAD.MOV R10, RZ, RZ, -R20 ;  /* 0x000000ffff0a7224 */ /* 0x001fe400078e0a14 */
[----:B------:R-:W-:Y:S02]  /*7800*/  IMAD.IADD R5, R5, 0x1, R11 ;  /* 0x0000000105057824 */ /* 0x000fe400078e020b */
[----:B-1----:R-:W-:Y:S01]  /*7810*/  IMAD R18, R19, R10, R18 ;  /* 0x0000000a13127224 */ /* 0x002fe200078e0212 */
[----:B--2---:R-:W-:Y:S02]  /*7820*/  I2FP.F32.U32 R10, R6 ;  /* 0x00000006000a7245 */ /* 0x004fe40000201000 */
[--C-:B------:R-:W-:Y:S02]  /*7830*/  SHF.R.U64 R19, R4, UR4, R5.reuse ;  /* 0x0000000404137c19 */ /* 0x100fe40008001205 */
[----:B------:R-:W-:Y:S01]  /*7840*/  SHF.R.U32.HI R4, RZ, UR4, R5 ;  /* 0x00000004ff047c19 */ /* 0x000fe20008011605 */
[----:B------:R-:W-:Y:S01]  /*7850*/  FMUL R10, R10, UR5 ;  /* 0x000000050a0a7c20 */ /* 0x000fe20008400000 */
[----:B------:R-:W-:-:S02]  /*7860*/  ULDC UR4, c[0x0][0x608] ;  /* 0x0001820000047ab9 */ /* 0x000fc40000000800 */
[--C-:B------:R-:W-:Y:S01]  /*7870*/  SHF.R.U64 R22, R19, UR4, R4.reuse ;  /* 0x0000000413167c19 */ /* 0x100fe20008001204 */
[----:B------:R0:W1:Y:S01]  /*7880*/  F2I.U32.TRUNC.NTZ R24, R10 ;  /* 0x0000000a00187305 */ /* 0x000062000020f000 */
[----:B------:R-:W-:Y:S01]  /*7890*/  SHF.R.U32.HI R5, RZ, UR4, R4 ;  /* 0x00000004ff057c19 */ /* 0x000fe20008011604 */
[----:B------:R-:W-:-:S03]  /*78a0*/  ULDC UR4, c[0x0][0x658] ;  /* 0x0001960000047ab9 */ /* 0x000fc60000000800 */
[--C-:B------:R-:W-:Y:S02]  /*78b0*/  SHF.R.U64 R20, R22, UR4, R5.reuse ;  /* 0x0000000416147c19 */ /* 0x100fe40008001205 */
[----:B------:R-:W-:-:S03]  /*78c0*/  SHF.R.U32.HI R23, RZ, UR4, R5 ;  /* 0x00000004ff177c19 */ /* 0x000fc60008011605 */
[----:B------:R-:W-:Y:S02]  /*78d0*/  IMAD.MOV.U32 R4, RZ, RZ, R20 ;  /* 0x000000ffff047224 */ /* 0x000fe400078e0014 */
[----:B------:R-:W-:Y:S01]  /*78e0*/  IMAD.MOV.U32 R5, RZ, RZ, R23 ;  /* 0x000000ffff057224 */ /* 0x000fe200078e0017 */
[----:B0-----:R-:W-:Y:S06]  /*78f0*/  @!P1 BRA `(.L_x_154) ;  /* 0x0000000000289947 */ /* 0x001fec0003800000 */
        /* <DEDUP_REMOVED lines=10> */
.L_x_154:
[----:B------:R-:W-:Y:S01]  /*79a0*/  ULDC UR4, c[0x0][0x648] ;  /* 0x0001920000047ab9 */ /* 0x000fe20000000800 */
[----:B------:R-:W-:Y:S01]  /*79b0*/  LOP3.LUT R22, R22, UR17, RZ, 0xc0, !PT ;  /* 0x0000001116167c12 */ /* 0x000fe2000f8ec0ff */
[----:B-1----:R-:W-:Y:S01]  /*79c0*/  IMAD.MOV R24, RZ, RZ, -R24 ;  /* 0x000000ffff187224 */ /* 0x002fe200078e0a18 */
[----:B------:R-:W-:Y:S01]  /*79d0*/  SHF.R.U64 R5, R4, UR4, R5 ;  /* 0x0000000404057c19 */ /* 0x000fe20008001205 */
[----:B------:R-:W-:Y:S01]  /*79e0*/  ULDC UR4, c[0x0][0x638] ;  /* 0x00018e0000047ab9 */ /* 0x000fe20000000800 */
[----:B------:R-:W-:Y:S01]  /*79f0*/  LOP3.LUT R19, R19, UR16, RZ, 0xc0, !PT ;  /* 0x0000001013137c12 */ /* 0x000fe2000f8ec0ff */
[----:B---3--:R-:W-:Y:S01]  /*7a00*/  @P2 IMAD R18, R21, R24, R6 ;  /* 0x0000001815122224 */ /* 0x008fe200078e0206 */
[----:B------:R-:W-:Y:S01]  /*7a10*/  ULDC UR5, c[0x0][0x610] ;  /* 0x0001840000057ab9 */ /* 0x000fe20000000800 */
[----:B------:R-:W-:Y:S02]  /*7a20*/  IMAD.MOV R11, RZ, RZ, -R5 ;  /* 0x000000ffff0b7224 */ /* 0x000fe400078e0a05 */
[----:B------:R-:W-:-:S02]  /*7a30*/  IMAD R5, R5, UR18, R22 ;  /* 0x0000001205057c24 */ /* 0x000fc4000f8e0216 */
[----:B------:R-:W-:Y:S01]  /*7a40*/  IMAD R20, R11, UR4, R20 ;  /* 0x000000040b147c24 */ /* 0x000fe2000f8e0214 */
[----:B------:R-:W-:Y:S01]  /*7a50*/  ULDC UR4, c[0x0][0x600] ;  /* 0x0001800000047ab9 */ /* 0x000fe20000000800 */
[----:B------:R-:W-:Y:S02]  /*7a60*/  IMAD R18, R5, UR5, R18 ;  /* 0x0000000505127c24 */ /* 0x000fe4000f8e0212 */
[----:B------:R-:W-:Y:S02]  /*7a70*/  IMAD R11, R20, UR4, R19 ;  /* 0x00000004140b7c24 */ /* 0x000fe4000f8e0213 */
[----:B------:R-:W-:Y:S02]  /*7a80*/  IMAD.MOV.U32 R10, RZ, RZ, 0x1 ;  /* 0x00000001ff0a7424 */ /* 0x000fe400078e00ff */
[----:B------:R-:W-:Y:S01]  /*7a90*/  IMAD.MOV.U32 R4, RZ, RZ, R17 ;  /* 0x000000ffff047224 */ /* 0x000fe200078e0011 */
[----:B------:R-:W-:Y:S02]  /*7aa0*/  SEL R5, R11, R18, !P2 ;  /* 0x000000120b057207 */ /* 0x000fe40005000000 */
[----:B------:R-:W-:-:S07]  /*7ab0*/  SEL R6, R18, R11, !P2 ;  /* 0x0000000b12067207 */ /* 0x000fce0005000000 */
.L_x_152:
[----:B------:R-:W-:Y:S05]  /*7ac0*/  BSYNC B1 ;  /* 0x0000000000017941 */ /* 0x000fea0003800000 */
.L_x_151:
[----:B------:R-:W-:-:S13]  /*7ad0*/  LOP3.LUT P1, RZ, R10, 0xff, RZ, 0xc0, !PT ;  /* 0x000000ff0aff7812 */ /* 0x000fda000782c0ff */
[----:B------:R-:W-:Y:S05]  /*7ae0*/  @P1 BRA `(.L_x_155) ;  /* 0xfffffff400381947 */ /* 0x000fea000383ffff */
[----:B------:R-:W-:Y:S05]  /*7af0*/  BSYNC B0 ;  /* 0x0000000000007941 */ /* 0x000fea0003800000 */
.L_x_143:
[----:B------:R-:W-:-:S03]  /*7b00*/  UMOV UR4, 0xffffffff ;  /* 0xffffffff00047882 */ /* 0x000fc60000000000 */
[----:B------:R-:W-:Y:S05]  /*7b10*/  BRA.DIV UR4, `(.L_x_156) ;  /* 0x0000000a04487947 */ /* 0x000fea000b800000 */
[----:B------:R-:W-:-:S13]  /*7b20*/  ELECT P0, URZ, PT ;  /* 0x00000000003f782f */ /* 0x000fda0003800000 */
.L_x_179:
[----:B------:R-:W-:Y:S04]  /*7b30*/  BSSY B0, `(.L_x_157) ;  /* 0x000006a000007945 */ /* 0x000fe80003800000 */
[----:B------:R-:W-:Y:S05]  /*7b40*/  @!P0 BRA `(.L_x_158) ;  /* 0x0000000400a08947 */ /* 0x000fea0003800000 */
[----:B------:R-:W-:-:S04]  /*7b50*/  LOP3.LUT R7, R7, 0x2, RZ, 0xfc, !PT ;  /* 0x0000000207077812 */ /* 0x000fc800078efcff */
[----:B------:R-:W-:-:S13]  /*7b60*/  ISETP.NE.AND P0, PT, R7, 0x3, PT ;  /* 0x000000030700780c */ /* 0x000fda0003f05270 */
[----:B------:R-:W-:Y:S05]  /*7b70*/  @!P0 BRA `(.L_x_159) ;  /* 0x0000000000048947 */ /* 0x000fea0003800000 */
[----:B------:R-:W-:Y:S01]  /*7b80*/  BPT.TRAP 0x1 ;  /* 0x000000040000795c */ /* 0x000fe20000300000 */
.L_x_159:
[----:B------:R-:W0:Y:S01]  /*7b90*/  S2R R3, SR_CgaCtaId ;  /* 0x0000000000037919 */ /* 0x000e220000008800 */
[----:B------:R-:W-:Y:S02]  /*7ba0*/  MOV R0, 0x400 ;  /* 0x0000040000007802 */ /* 0x000fe40000000f00 */
[----:B------:R-:W-:Y:S02]  /*7bb0*/  SHF.L.U32 R2, R12, 0x1f, RZ ;  /* 0x0000001f0c027819 */ /* 0x000fe400000006ff */
[----:B0-----:R-:W-:-:S05]  /*7bc0*/  LEA R0, R3, R0, 0x18 ;  /* 0x0000000003007211 */ /* 0x001fca00078ec0ff */
[----:B------:R-:W-:-:S04]  /*7bd0*/  VIADD R0, R0, 0x58 ;  /* 0x0000005800007836 */ /* 0x000fc80000000000 */
[C---:B------:R-:W-:Y:S02]  /*7be0*/  IMAD R5, R13.reuse, 0x8, R0 ;  /* 0x000000080d057824 */ /* 0x040fe400078e0200 */
[----:B------:R-:W-:Y:S02]  /*7bf0*/  VIADD R13, R13, 0x1 ;  /* 0x000000010d0d7836 */ /* 0x000fe40000000000 */
[----:B------:R-:W0:Y:S03]  /*7c00*/  SYNCS.PHASECHK.TRANS64.TRYWAIT P0, [R5+URZ], R2 ;  /* 0x00000002050075a7 */ /* 0x000e26000800017f */
[----:B------:R-:W-:-:S04]  /*7c10*/  ISETP.NE.AND P1, PT, R13, 0xb, PT ;  /* 0x0000000b0d00780c */ /* 0x000fc80003f25270 */
[----:B------:R-:W-:Y:S02]  /*7c20*/  SEL R3, RZ, 0x1, P1 ;  /* 0x00000001ff037807 */ /* 0x000fe40000800000 */
[----:B------:R-:W-:Y:S02]  /*7c30*/  SEL R13, R13, RZ, P1 ;  /* 0x000000ff0d0d7207 */ /* 0x000fe40000800000 */
[----:B------:R-:W-:-:S03]  /*7c40*/  LOP3.LUT R12, R12, R3, RZ, 0x3c, !PT ;  /* 0x000000030c0c7212 */ /* 0x000fc600078e3cff */
[----:B------:R-:W-:Y:S01]  /*7c50*/  IMAD R7, R13, 0x8, R0 ;  /* 0x000000080d077824 */ /* 0x000fe200078e0200 */
[----:B------:R-:W-:Y:S01]  /*7c60*/  SHF.L.U32 R4, R12, 0x1f, RZ ;  /* 0x0000001f0c047819 */ /* 0x000fe200000006ff */
[----:B0-----:R-:W-:Y:S06]  /*7c70*/  @!P0 BRA `(.L_x_160) ;  /* 0x0000000800148947 */ /* 0x001fec0003800000 */
.L_x_180:
[----:B------:R-:W1:Y:S01]  /*7c80*/  SYNCS.PHASECHK.TRANS64.TRYWAIT P0, [R7+URZ], R4 ;  /* 0x00000004070075a7 */ /* 0x000e62000800017f */
[----:B0-----:R-:W-:-:S05]  /*7c90*/  VIADD R2, R13, 0x1 ;  /* 0x000000010d027836 */ /* 0x001fca0000000000 */
[----:B------:R-:W-:-:S04]  /*7ca0*/  ISETP.NE.AND P1, PT, R2, 0xb, PT ;  /* 0x0000000b0200780c */ /* 0x000fc80003f25270 */
[----:B------:R-:W-:Y:S02]  /*7cb0*/  SEL R3, RZ, 0x1, P1 ;  /* 0x00000001ff037807 */ /* 0x000fe40000800000 */
[----:B------:R-:W-:Y:S02]  /*7cc0*/  SEL R9, R2, RZ, P1 ;  /* 0x000000ff02097207 */ /* 0x000fe40000800000 */
[----:B------:R-:W-:-:S03]  /*7cd0*/  LOP3.LUT R12, R12, R3, RZ, 0x3c, !PT ;  /* 0x000000030c0c7212 */ /* 0x000fc600078e3cff */
[----:B------:R-:W-:Y:S01]  /*7ce0*/  IMAD R6, R9, 0x8, R0 ;  /* 0x0000000809067824 */ /* 0x000fe200078e0200 */
[----:B------:R-:W-:Y:S01]  /*7cf0*/  SHF.L.U32 R5, R12, 0x1f, RZ ;  /* 0x0000001f0c057819 */ /* 0x000fe200000006ff */
[----:B-1----:R-:W-:Y:S06]  /*7d00*/  @!P0 BRA `(.L_x_161) ;  /* 0x0000000800048947 */ /* 0x002fec0003800000 */
.L_x_181:
[----:B------:R-:W1:Y:S01]  /*7d10*/  SYNCS.PHASECHK.TRANS64.TRYWAIT P0, [R6+URZ], R5 ;  /* 0x00000005060075a7 */ /* 0x000e62000800017f */
[----:B------:R-:W-:-:S05]  /*7d20*/  VIADD R2, R9, 0x1 ;  /* 0x0000000109027836 */ /* 0x000fca0000000000 */
[----:B------:R-:W-:-:S04]  /*7d30*/  ISETP.NE.AND P1, PT, R2, 0xb, PT ;  /* 0x0000000b0200780c */ /* 0x000fc80003f25270 */
[----:B------:R-:W-:Y:S02]  /*7d40*/  SEL R3, RZ, 0x1, P1 ;  /* 0x00000001ff037807 */ /* 0x000fe40000800000 */
[----:B0-----:R-:W-:Y:S02]  /*7d50*/  SEL R7, R2, RZ, P1 ;  /* 0x000000ff02077207 */ /* 0x001fe40000800000 */
[----:B------:R-:W-:-:S03]  /*7d60*/  LOP3.LUT R12, R12, R3, RZ, 0x3c, !PT ;  /* 0x000000030c0c7212 */ /* 0x000fc600078e3cff */
[----:B------:R-:W-:Y:S01]  /*7d70*/  IMAD R9, R7, 0x8, R0 ;  /* 0x0000000807097824 */ /* 0x000fe200078e0200 */
[----:B------:R-:W-:Y:S01]  /*7d80*/  SHF.L.U32 R4, R12, 0x1f, RZ ;  /* 0x0000001f0c047819 */ /* 0x000fe200000006ff */
[----:B-1----:R-:W-:Y:S06]  /*7d90*/  @!P0 BRA `(.L_x_162) ;  /* 0x0000000400f48947 */ /* 0x002fec0003800000 */
.L_x_182:
[----:B------:R-:W1:Y:S01]  /*7da0*/  SYNCS.PHASECHK.TRANS64.TRYWAIT P0, [R9+URZ], R4 ;  /* 0x00000004090075a7 */ /* 0x000e62000800017f */
[----:B------:R-:W-:-:S05]  /*7db0*/  VIADD R2, R7, 0x1 ;  /* 0x0000000107027836 */ /* 0x000fca0000000000 */
[----:B------:R-:W-:-:S04]  /*7dc0*/  ISETP.NE.AND P1, PT, R2, 0xb, PT ;  /* 0x0000000b0200780c */ /* 0x000fc80003f25270 */
[----:B------:R-:W-:Y:S02]  /*7dd0*/  SEL R3, RZ, 0x1, P1 ;  /* 0x00000001ff037807 */ /* 0x000fe40000800000 */
[----:B------:R-:W-:Y:S02]  /*7de0*/  SEL R7, R2, RZ, P1 ;  /* 0x000000ff02077207 */ /* 0x000fe40000800000 */
[----:B------:R-:W-:-:S03]  /*7df0*/  LOP3.LUT R12, R12, R3, RZ, 0x3c, !PT ;  /* 0x000000030c0c7212 */ /* 0x000fc600078e3cff */
[----:B0-----:R-:W-:Y:S01]  /*7e00*/  IMAD R6, R7, 0x8, R0 ;  /* 0x0000000807067824 */ /* 0x001fe200078e0200 */
[----:B------:R-:W-:Y:S01]  /*7e10*/  SHF.L.U32 R5, R12, 0x1f, RZ ;  /* 0x0000001f0c057819 */ /* 0x000fe200000006ff */
[----:B-1----:R-:W-:Y:S06]  /*7e20*/  @!P0 BRA `(.L_x_163) ;  /* 0x0000000400e48947 */ /* 0x002fec0003800000 */
.L_x_183:
        /* <DEDUP_REMOVED lines=9> */
.L_x_184:
        /* <DEDUP_REMOVED lines=9> */
.L_x_185:
        /* <DEDUP_REMOVED lines=9> */
.L_x_186:
[----:B------:R-:W1:Y:S01]  /*7fe0*/  SYNCS.PHASECHK.TRANS64.TRYWAIT P0, [R9+URZ], R4 ;  /* 0x00000004090075a7 */ /* 0x000e62000800017f */
[----:B------:R-:W-:-:S05]  /*7ff0*/  VIADD R2, R7, 0x1 ;  /* 0x0000000107027836 */ /* 0x000fca0000000000 */
[----:B------:R-:W-:-:S04]  /*8000*/  ISETP.NE.AND P1, PT, R2, 0xb, PT ;  /* 0x0000000b0200780c */ /* 0x000fc80003f25270 */
[----:B------:R-:W-:Y:S02]  /*8010*/  SEL R3, RZ, 0x1, P1 ;  /* 0x00000001ff037807 */ /* 0x000fe40000800000 */
[----:B------:R-:W-:Y:S02]  /*8020*/  SEL R7, R2, RZ, P1 ;  /* 0x000000ff02077207 */ /* 0x000fe40000800000 */
[----:B------:R-:W-:-:S03]  /*8030*/  LOP3.LUT R12, R12, R3, RZ, 0x3c, !PT ;  /* 0x000000030c0c7212 */ /* 0x000fc600078e3cff */
[----:B------:R-:W-:Y:S01]  /*8040*/  IMAD R8, R7, 0x8, R0 ;  /* 0x0000000807087824 */ /* 0x000fe200078e0200 */
[----:B0-----:R-:W-:Y:S01]  /*8050*/  SHF.L.U32 R5, R12, 0x1f, RZ ;  /* 0x0000001f0c057819 */ /* 0x001fe200000006ff */
[----:B-1----:R-:W-:Y:S06]  /*8060*/  @!P0 BRA `(.L_x_167) ;  /* 0x0000000400a48947 */ /* 0x002fec0003800000 */
.L_x_187:
[----:B------:R-:W1:Y:S01]  /*8070*/  SYNCS.PHASECHK.TRANS64.TRYWAIT P0, [R8+URZ], R5 ;  /* 0x00000005080075a7 */ /* 0x000e62000800017f */
[----:B------:R-:W-:-:S05]  /*8080*/  VIADD R2, R7, 0x1 ;  /* 0x0000000107027836 */ /* 0x000fca0000000000 */
[----:B------:R-:W-:-:S04]  /*8090*/  ISETP.NE.AND P1, PT, R2, 0xb, PT ;  /* 0x0000000b0200780c */ /* 0x000fc80003f25270 */
[----:B------:R-:W-:Y:S02]  /*80a0*/  SEL R3, RZ, 0x1, P1 ;  /* 0x00000001ff037807 */ /* 0x000fe40000800000 */
[----:B------:R-:W-:Y:S02]  /*80b0*/  SEL R7, R2, RZ, P1 ;  /* 0x000000ff02077207 */ /* 0x000fe40000800000 */
[----:B0-----:R-:W-:-:S03]  /*80c0*/  LOP3.LUT R9, R12, R3, RZ, 0x3c, !PT ;  /* 0x000000030c097212 */ /* 0x001fc600078e3cff */
[----:B------:R-:W-:Y:S01]  /*80d0*/  IMAD R11, R7, 0x8, R0 ;  /* 0x00000008070b7824 */ /* 0x000fe200078e0200 */
[----:B------:R-:W-:Y:S01]  /*80e0*/  SHF.L.U32 R6, R9, 0x1f, RZ ;  /* 0x0000001f09067819 */ /* 0x000fe200000006ff */
[----:B-1----:R-:W-:Y:S06]  /*80f0*/  @!P0 BRA `(.L_x_168) ;  /* 0x0000000400948947 */ /* 0x002fec0003800000 */
.L_x_188:
[----:B------:R-:W1:Y:S01]  /*8100*/  SYNCS.PHASECHK.TRANS64.TRYWAIT P0, [R11+URZ], R6 ;  /* 0x000000060b0075a7 */ /* 0x000e62000800017f */
[----:B------:R-:W-:-:S05]  /*8110*/  VIADD R2, R7, 0x1 ;  /* 0x0000000107027836 */ /* 0x000fca0000000000 */
[----:B------:R-:W-:-:S04]  /*8120*/  ISETP.NE.AND P1, PT, R2, 0xb, PT ;  /* 0x0000000b0200780c */ /* 0x000fc80003f25270 */
[----:B------:R-:W-:Y:S02]  /*8130*/  SEL R4, RZ, 0x1, P1 ;  /* 0x00000001ff047807 */ /* 0x000fe40000800000 */
[----:B------:R-:W-:Y:S02]  /*8140*/  SEL R3, R2, RZ, P1 ;  /* 0x000000ff02037207 */ /* 0x000fe40000800000 */
[----:B------:R-:W-:Y:S01]  /*8150*/  LOP3.LUT R4, R9, R4, RZ, 0x3c, !PT ;  /* 0x0000000409047212 */ /* 0x000fe200078e3cff */
[----:B-1----:R-:W-:Y:S06]  /*8160*/  @!P0 BRA `(.L_x_169) ;  /* 0x00000004008c8947 */ /* 0x002fec0003800000 */
.L_x_189:
[----:B------:R-:W-:Y:S01]  /*8170*/  IMAD R3, R3, 0x8, R0 ;  /* 0x0000000803037824 */ /* 0x000fe200078e0200 */
[----:B------:R-:W-:-:S07]  /*8180*/  SHF.L.U32 R0, R4, 0x1f, RZ ;  /* 0x0000001f04007819 */ /* 0x000fce00000006ff */
.L_x_170:
[----:B--2---:R2:W3:Y:S02]  /*8190*/  SYNCS.PHASECHK.TRANS64.TRYWAIT P0, [R3+URZ], R0 ;  /* 0x00000000030075a7 */ /* 0x0044e4000800017f */
[----:B---3--:R-:W-:Y:S05]  /*81a0*/  @!P0 NANOSLEEP.SYNCS 0x989680 ;  /* 0x009896800000895d */ /* 0x008fea0003900000 */
[----:B------:R-:W3:Y:S02]  /*81b0*/  @!P0 SYNCS.PHASECHK.TRANS64 P0, [R3+URZ], R0 ;  /* 0x00000000030085a7 */ /* 0x000ee4000800007f */
[----:B---3--:R-:W-:Y:S05]  /*81c0*/  @!P0 BRA `(.L_x_170) ;  /* 0xfffffffc00f08947 */ /* 0x008fea000383ffff */
.L_x_158:
[----:B------:R-:W-:Y:S05]  /*81d0*/  BSYNC B0 ;  /* 0x0000000000007941 */ /* 0x000fea0003800000 */
.L_x_157:
[----:B------:R-:W-:Y:S05]  /*81e0*/  EXIT ;  /* 0x000000000000794d */ /* 0x000fea0003800000 */
.L_x_20:
[----:B0-----:R-:W-:-:S04]  /*81f0*/  IMAD.U32 R17, RZ, RZ, UR11 ;  /* 0x0000000bff117e24 */ /* 0x001fc8000f8e00ff */
[----:B------:R0:W1:Y:S03]  /*8200*/  SYNCS.PHASECHK.TRANS64.TRYWAIT P0, [R17+URZ+-0x8], R16 ;  /* 0xfffff810110075a7 */ /* 0x000066000800017f */
[----:B-1----:R-:W-:Y:S05]  /*8210*/  @!P0 NANOSLEEP.SYNCS 0x989680 ;  /* 0x009896800000895d */ /* 0x002fea0003900000 */
[----:B------:R-:W1:Y:S02]  /*8220*/  @!P0 SYNCS.PHASECHK.TRANS64 P0, [R17+URZ+-0x8], R16 ;  /* 0xfffff810110085a7 */ /* 0x000e64000800007f */
[----:B-1----:R-:W-:Y:S05]  /*8230*/  @!P0 BRA `(.L_x_20) ;  /* 0xfffffffc00ec8947 */ /* 0x002fea000383ffff */
[----:B------:R-:W-:Y:S05]  /*8240*/  BRA `(.L_x_171) ;  /* 0xffffff9400547947 */ /* 0x000fea000383ffff */
.L_x_25:
[----:B-1----:R-:W-:-:S04]  /*8250*/  IMAD.U32 R17, RZ, RZ, UR6 ;  /* 0x00000006ff117e24 */ /* 0x002fc8000f8e00ff */
[----:B------:R1:W4:Y:S03]  /*8260*/  SYNCS.PHASECHK.TRANS64.TRYWAIT P0, [R17+URZ], R16 ;  /* 0x00000010110075a7 */ /* 0x000326000800017f */
[----:B----4-:R-:W-:Y:S05]  /*8270*/  @!P0 NANOSLEEP.SYNCS 0x989680 ;  /* 0x009896800000895d */ /* 0x010fea0003900000 */
[----:B------:R-:W4:Y:S02]  /*8280*/  @!P0 SYNCS.PHASECHK.TRANS64 P0, [R17+URZ], R16 ;  /* 0x00000010110085a7 */ /* 0x000f24000800007f */
[----:B----4-:R-:W-:Y:S05]  /*8290*/  @!P0 BRA `(.L_x_25) ;  /* 0xfffffffc00ec8947 */ /* 0x010fea000383ffff */
[----:B------:R-:W-:Y:S05]  /*82a0*/  BRA `(.L_x_24) ;  /* 0xffffff98003c7947 */ /* 0x000fea000383ffff */
.L_x_31:
[----:B-1----:R-:W-:-:S04]  /*82b0*/  IMAD.U32 R19, RZ, RZ, UR16 ;  /* 0x00000010ff137e24 */ /* 0x002fc8000f8e00ff */
[----:B------:R1:W4:Y:S03]  /*82c0*/  SYNCS.PHASECHK.TRANS64.TRYWAIT P0, [R19+URZ], R18 ;  /* 0x00000012130075a7 */ /* 0x000326000800017f */
[----:B----4-:R-:W-:Y:S05]  /*82d0*/  @!P0 NANOSLEEP.SYNCS 0x989680 ;  /* 0x009896800000895d */ /* 0x010fea0003900000 */
[----:B------:R-:W4:Y:S02]  /*82e0*/  @!P0 SYNCS.PHASECHK.TRANS64 P0, [R19+URZ], R18 ;  /* 0x00000012130085a7 */ /* 0x000f24000800007f */
[----:B----4-:R-:W-:Y:S05]  /*82f0*/  @!P0 BRA `(.L_x_31) ;  /* 0xfffffffc00ec8947 */ /* 0x010fea000383ffff */
[----:B------:R-:W-:Y:S05]  /*8300*/  BRA `(.L_x_30) ;  /* 0xffffffa000407947 */ /* 0x000fea000383ffff */
.L_x_39:
[----:B0-----:R-:W-:-:S04]  /*8310*/  IMAD.U32 R17, RZ, RZ, UR11 ;  /* 0x0000000bff117e24 */ /* 0x001fc8000f8e00ff */
[----:B------:R0:W1:Y:S03]  /*8320*/  SYNCS.PHASECHK.TRANS64.TRYWAIT P0, [R17+URZ+0x8], R16 ;  /* 0x00000810110075a7 */ /* 0x000066000800017f */
[----:B-1----:R-:W-:Y:S05]  /*8330*/  @!P0 NANOSLEEP.SYNCS 0x989680 ;  /* 0x009896800000895d */ /* 0x002fea0003900000 */
[----:B------:R-:W1:Y:S02]  /*8340*/  @!P0 SYNCS.PHASECHK.TRANS64 P0, [R17+URZ+0x8], R16 ;  /* 0x00000810110085a7 */ /* 0x000e64000800007f */
[----:B-1----:R-:W-:Y:S05]  /*8350*/  @!P0 BRA `(.L_x_39) ;  /* 0xfffffffc00ec8947 */ /* 0x002fea000383ffff */
[----:B------:R-:W-:Y:S05]  /*8360*/  BRA `(.L_x_172) ;  /* 0xffffffac005c7947 */ /* 0x000fea000383ffff */
.L_x_144:
[----:B------:R-:W-:Y:S01]  /*8370*/  BSSY B1, `(.L_x_173) ;  /* 0x0000006000017945 */ /* 0x000fe20003800000 */
[----:B------:R-:W-:-:S07]  /*8380*/  IMAD.MOV.U32 R10, RZ, RZ, -0x1 ;  /* 0xffffffffff0a7424 */ /* 0x000fce00078e00ff */
[----:B------:R-:W-:Y:S05]  /*8390*/  WARPSYNC.COLLECTIVE R10, `(.L_x_174) ;  /* 0x000000000a0c7348 */ /* 0x000fea0003c00000 */
[----:B------:R-:W-:Y:S02]  /*83a0*/  ELECT P1, UR62, PT ;  /* 0x00000000003e782f */ /* 0x000fe40003820000 */
[----:B------:R-:W-:Y:S01]  /*83b0*/  MOV R10, UR62 ;  /* 0x0000003e000a7c02 */ /* 0x000fe20008000f00 */
[----:B------:R-:W-:Y:S10]  /*83c0*/  ENDCOLLECTIVE ;  /* 0x000000000000791b */ /* 0x000ff40003800000 */
.L_x_174:
[----:B------:R-:W-:Y:S05]  /*83d0*/  BSYNC B1 ;  /* 0x0000000000017941 */ /* 0x000fea0003800000 */
.L_x_173:
[----:B------:R-:W-:Y:S05]  /*83e0*/  BRA `(.L_x_175) ;  /* 0xffffffec00047947 */ /* 0x000fea000383ffff */
.L_x_147:
[----:B0-----:R0:W1:Y:S02]  /*83f0*/  SYNCS.PHASECHK.TRANS64.TRYWAIT P1, [R19+URZ+0x58], R6 ;  /* 0x00005806130075a7 */ /* 0x001064000802017f */
[----:B-1----:R-:W-:Y:S05]  /*8400*/  @!P1 NANOSLEEP.SYNCS 0x989680 ;  /* 0x009896800000995d */ /* 0x002fea0003900000 */
[----:B------:R-:W1:Y:S02]  /*8410*/  @!P1 SYNCS.PHASECHK.TRANS64 P1, [R19+URZ+0x58], R6 ;  /* 0x00005806130095a7 */ /* 0x000e64000802007f */
[----:B-1----:R-:W-:Y:S05]  /*8420*/  @!P1 BRA `(.L_x_147) ;  /* 0xfffffffc00f09947 */ /* 0x002fea000383ffff */
[----:B------:R-:W-:Y:S05]  /*8430*/  BRA `(.L_x_176) ;  /* 0xffffffec003c7947 */ /* 0x000fea000383ffff */
.L_x_156:
[----:B------:R-:W-:Y:S01]  /*8440*/  BSSY B0, `(.L_x_177) ;  /* 0x0000006000007945 */ /* 0x000fe20003800000 */
[----:B------:R-:W-:-:S07]  /*8450*/  IMAD.MOV.U32 R10, RZ, RZ, -0x1 ;  /* 0xffffffffff0a7424 */ /* 0x000fce00078e00ff */
[----:B------:R-:W-:Y:S05]  /*8460*/  WARPSYNC.COLLECTIVE R10, `(.L_x_178) ;  /* 0x000000000a0c7348 */ /* 0x000fea0003c00000 */
[----:B------:R-:W-:Y:S02]  /*8470*/  ELECT P1, UR62, PT ;  /* 0x00000000003e782f */ /* 0x000fe40003820000 */
[----:B------:R-:W-:Y:S01]  /*8480*/  MOV R10, UR62 ;  /* 0x0000003e000a7c02 */ /* 0x000fe20008000f00 */
[----:B------:R-:W-:Y:S10]  /*8490*/  ENDCOLLECTIVE ;  /* 0x000000000000791b */ /* 0x000ff40003800000 */
.L_x_178:
[----:B------:R-:W-:Y:S05]  /*84a0*/  BSYNC B0 ;  /* 0x0000000000007941 */ /* 0x000fea0003800000 */
.L_x_177:
[----:B------:R-:W-:Y:S01]  /*84b0*/  PLOP3.LUT P0, PT, P1, PT, PT, 0x80, 0x0 ;  /* 0x000000000000781c */ /* 0x000fe20000f0f070 */
[----:B------:R-:W-:-:S12]  /*84c0*/  BRA `(.L_x_179) ;  /* 0xfffffff400987947 */ /* 0x000fd8000383ffff */
.L_x_160:
[----:B0-----:R0:W1:Y:S02]  /*84d0*/  SYNCS.PHASECHK.TRANS64.TRYWAIT P0, [R5+URZ], R2 ;  /* 0x00000002050075a7 */ /* 0x001064000800017f */
[----:B-1----:R-:W-:Y:S05]  /*84e0*/  @!P0 NANOSLEEP.SYNCS 0x989680 ;  /* 0x009896800000895d */ /* 0x002fea0003900000 */
[----:B------:R-:W1:Y:S02]  /*84f0*/  @!P0 SYNCS.PHASECHK.TRANS64 P0, [R5+URZ], R2 ;  /* 0x00000002050085a7 */ /* 0x000e64000800007f */
[----:B-1----:R-:W-:Y:S05]  /*8500*/  @!P0 BRA `(.L_x_160) ;  /* 0xfffffffc00f08947 */ /* 0x002fea000383ffff */
[----:B------:R-:W-:Y:S05]  /*8510*/  BRA `(.L_x_180) ;  /* 0xfffffff400d87947 */ /* 0x000fea000383ffff */
.L_x_161:
[----:B0-----:R0:W1:Y:S02]  /*8520*/  SYNCS.PHASECHK.TRANS64.TRYWAIT P0, [R7+URZ], R4 ;  /* 0x00000004070075a7 */ /* 0x001064000800017f */
[----:B-1----:R-:W-:Y:S05]  /*8530*/  @!P0 NANOSLEEP.SYNCS 0x989680 ;  /* 0x009896800000895d */ /* 0x002fea0003900000 */
[----:B------:R-:W1:Y:S02]  /*8540*/  @!P0 SYNCS.PHASECHK.TRANS64 P0, [R7+URZ], R4 ;  /* 0x00000004070085a7 */ /* 0x000e64000800007f */
[----:B-1----:R-:W-:Y:S05]  /*8550*/  @!P0 BRA `(.L_x_161) ;  /* 0xfffffffc00f08947 */ /* 0x002fea000383ffff */
[----:B------:R-:W-:Y:S05]  /*8560*/  BRA `(.L_x_181) ;  /* 0xfffffff400e87947 */ /* 0x000fea000383ffff */
.L_x_162:
[----:B0-----:R0:W1:Y:S02]  /*8570*/  SYNCS.PHASECHK.TRANS64.TRYWAIT P0, [R6+URZ], R5 ;  /* 0x00000005060075a7 */ /* 0x001064000800017f */
[----:B-1----:R-:W-:Y:S05]  /*8580*/  @!P0 NANOSLEEP.SYNCS 0x989680 ;  /* 0x009896800000895d */ /* 0x002fea0003900000 */
[----:B------:R-:W1:Y:S02]  /*8590*/  @!P0 SYNCS.PHASECHK.TRANS64 P0, [R6+URZ], R5 ;  /* 0x00000005060085a7 */ /* 0x000e64000800007f */
[----:B-1----:R-:W-:Y:S05]  /*85a0*/  @!P0 BRA `(.L_x_162) ;  /* 0xfffffffc00f08947 */ /* 0x002fea000383ffff */
[----:B------:R-:W-:Y:S05]  /*85b0*/  BRA `(.L_x_182) ;  /* 0xfffffff400f87947 */ /* 0x000fea000383ffff */
.L_x_163:
[----:B0-----:R0:W1:Y:S02]  /*85c0*/  SYNCS.PHASECHK.TRANS64.TRYWAIT P0, [R9+URZ], R4 ;  /* 0x00000004090075a7 */ /* 0x001064000800017f */
[----:B-1----:R-:W-:Y:S05]  /*85d0*/  @!P0 NANOSLEEP.SYNCS 0x989680 ;  /* 0x009896800000895d */ /* 0x002fea0003900000 */
[----:B------:R-:W1:Y:S02]  /*85e0*/  @!P0 SYNCS.PHASECHK.TRANS64 P0, [R9+URZ], R4 ;  /* 0x00000004090085a7 */ /* 0x000e64000800007f */
[----:B-1----:R-:W-:Y:S05]  /*85f0*/  @!P0 BRA `(.L_x_163) ;  /* 0xfffffffc00f08947 */ /* 0x002fea000383ffff */
[----:B------:R-:W-:Y:S05]  /*8600*/  BRA `(.L_x_183) ;  /* 0xfffffff800087947 */ /* 0x000fea000383ffff */
.L_x_164:
[----:B0-----:R0:W1:Y:S02]  /*8610*/  SYNCS.PHASECHK.TRANS64.TRYWAIT P0, [R6+URZ], R5 ;  /* 0x00000005060075a7 */ /* 0x001064000800017f */
[----:B-1----:R-:W-:Y:S05]  /*8620*/  @!P0 NANOSLEEP.SYNCS 0x989680 ;  /* 0x009896800000895d */ /* 0x002fea0003900000 */
[----:B------:R-:W1:Y:S02]  /*8630*/  @!P0 SYNCS.PHASECHK.TRANS64 P0, [R6+URZ], R5 ;  /* 0x00000005060085a7 */ /* 0x000e64000800007f */
[----:B-1----:R-:W-:Y:S05]  /*8640*/  @!P0 BRA `(.L_x_164) ;  /* 0xfffffffc00f08947 */ /* 0x002fea000383ffff */
[----:B------:R-:W-:Y:S05]  /*8650*/  BRA `(.L_x_184) ;  /* 0xfffffff800187947 */ /* 0x000fea000383ffff */
.L_x_165:
[----:B0-----:R0:W1:Y:S02]  /*8660*/  SYNCS.PHASECHK.TRANS64.TRYWAIT P0, [R9+URZ], R4 ;  /* 0x00000004090075a7 */ /* 0x001064000800017f */
[----:B-1----:R-:W-:Y:S05]  /*8670*/  @!P0 NANOSLEEP.SYNCS 0x989680 ;  /* 0x009896800000895d */ /* 0x002fea0003900000 */
[----:B------:R-:W1:Y:S02]  /*8680*/  @!P0 SYNCS.PHASECHK.TRANS64 P0, [R9+URZ], R4 ;  /* 0x00000004090085a7 */ /* 0x000e64000800007f */
[----:B-1----:R-:W-:Y:S05]  /*8690*/  @!P0 BRA `(.L_x_165) ;  /* 0xfffffffc00f08947 */ /* 0x002fea000383ffff */
[----:B------:R-:W-:Y:S05]  /*86a0*/  BRA `(.L_x_185) ;  /* 0xfffffff800287947 */ /* 0x000fea000383ffff */
.L_x_166:
[----:B0-----:R0:W1:Y:S02]  /*86b0*/  SYNCS.PHASECHK.TRANS64.TRYWAIT P0, [R6+URZ], R5 ;  /* 0x00000005060075a7 */ /* 0x001064000800017f */
[----:B-1----:R-:W-:Y:S05]  /*86c0*/  @!P0 NANOSLEEP.SYNCS 0x989680 ;  /* 0x009896800000895d */ /* 0x002fea0003900000 */
[----:B------:R-:W1:Y:S02]  /*86d0*/  @!P0 SYNCS.PHASECHK.TRANS64 P0, [R6+URZ], R5 ;  /* 0x00000005060085a7 */ /* 0x000e64000800007f */
[----:B-1----:R-:W-:Y:S05]  /*86e0*/  @!P0 BRA `(.L_x_166) ;  /* 0xfffffffc00f08947 */ /* 0x002fea000383ffff */
[----:B------:R-:W-:Y:S05]  /*86f0*/  BRA `(.L_x_186) ;  /* 0xfffffff800387947 */ /* 0x000fea000383ffff */
.L_x_167:
[----:B0-----:R0:W1:Y:S02]  /*8700*/  SYNCS.PHASECHK.TRANS64.TRYWAIT P0, [R9+URZ], R4 ;  /* 0x00000004090075a7 */ /* 0x001064000800017f */
[----:B-1----:R-:W-:Y:S05]  /*8710*/  @!P0 NANOSLEEP.SYNCS 0x989680 ;  /* 0x009896800000895d */ /* 0x002fea0003900000 */
[----:B------:R-:W1:Y:S02]  /*8720*/  @!P0 SYNCS.PHASECHK.TRANS64 P0, [R9+URZ], R4 ;  /* 0x00000004090085a7 */ /* 0x000e64000800007f */
[----:B-1----:R-:W-:Y:S05]  /*8730*/  @!P0 BRA `(.L_x_167) ;  /* 0xfffffffc00f08947 */ /* 0x002fea000383ffff */
[----:B------:R-:W-:Y:S05]  /*8740*/  BRA `(.L_x_187) ;  /* 0xfffffff800487947 */ /* 0x000fea000383ffff */
.L_x_168:
[----:B0-----:R0:W1:Y:S02]  /*8750*/  SYNCS.PHASECHK.TRANS64.TRYWAIT P0, [R8+URZ], R5 ;  /* 0x00000005080075a7 */ /* 0x001064000800017f */
[----:B-1----:R-:W-:Y:S05]  /*8760*/  @!P0 NANOSLEEP.SYNCS 0x989680 ;  /* 0x009896800000895d */ /* 0x002fea0003900000 */
[----:B------:R-:W1:Y:S02]  /*8770*/  @!P0 SYNCS.PHASECHK.TRANS64 P0, [R8+URZ], R5 ;  /* 0x00000005080085a7 */ /* 0x000e64000800007f */
[----:B-1----:R-:W-:Y:S05]  /*8780*/  @!P0 BRA `(.L_x_168) ;  /* 0xfffffffc00f08947 */ /* 0x002fea000383ffff */
[----:B------:R-:W-:Y:S05]  /*8790*/  BRA `(.L_x_188) ;  /* 0xfffffff800587947 */ /* 0x000fea000383ffff */
.L_x_169:
[----:B-1----:R1:W2:Y:S02]  /*87a0*/  SYNCS.PHASECHK.TRANS64.TRYWAIT P0, [R11+URZ], R6 ;  /* 0x000000060b0075a7 */ /* 0x0022a4000800017f */
[----:B--2---:R-:W-:Y:S05]  /*87b0*/  @!P0 NANOSLEEP.SYNCS 0x989680 ;  /* 0x009896800000895d */ /* 0x004fea0003900000 */
[----:B------:R-:W2:Y:S02]  /*87c0*/  @!P0 SYNCS.PHASECHK.TRANS64 P0, [R11+URZ], R6 ;  /* 0x000000060b0085a7 */ /* 0x000ea4000800007f */
[----:B--2---:R-:W-:Y:S05]  /*87d0*/  @!P0 BRA `(.L_x_169) ;  /* 0xfffffffc00f08947 */ /* 0x004fea000383ffff */
[----:B------:R-:W-:Y:S05]  /*87e0*/  BRA `(.L_x_189) ;  /* 0xfffffff800607947 */ /* 0x000fea000383ffff */
.L_x_190:
[----:B------:R-:W-:-:S00]  /*87f0*/  BRA `(.L_x_190) ;  /* 0xfffffffc00fc7947 */ /* 0x000fc0000383ffff */
[----:B------:R-:W-:-:S00]  /*8800*/  NOP ;  /* 0x0000000000007918 */ /* 0x000fc00000000000 */
[----:B------:R-:W-:-:S00]  /*8810*/  NOP ;  /* 0x0000000000007918 */ /* 0x000fc00000000000 */
[----:B------:R-:W-:-:S00]  /*8820*/  NOP ;  /* 0x0000000000007918 */ /* 0x000fc00000000000 */
[----:B------:R-:W-:-:S00]  /*8830*/  NOP ;  /* 0x0000000000007918 */ /* 0x000fc00000000000 */
[----:B------:R-:W-:-:S00]  /*8840*/  NOP ;  /* 0x0000000000007918 */ /* 0x000fc00000000000 */
[----:B------:R-:W-:-:S00]  /*8850*/  NOP ;  /* 0x0000000000007918 */ /* 0x000fc00000000000 */
[----:B------:R-:W-:-:S00]  /*8860*/  NOP ;  /* 0x0000000000007918 */ /* 0x000fc00000000000 */
[----:B------:R-:W-:-:S00]  /*8870*/  NOP ;  /* 0x0000000000007918 */ /* 0x000fc00000000000 */
.L_x_191:


//--------------------- .nv.shared._ZN7cutlass13device_kernelINS_4gemm6kernel13GemmUniversalIN4cute5tupleIJiiiiEEENS1_10collective13CollectiveMmaINS1_37MainloopSm90TmaGmmaWarpSpecializedFP8ILi11ENS5_IJNS4_1CILi2EEENSA_ILi1EEESC_EEENS1_32KernelTmaWarpSpecializedPingpongEEENS5_IJNSA_ILi64EEENSA_ILi96EEENSA_ILi128EEEEEENS_12float_e4m3_tENS5_IJlSC_lEEESK_SL_NS4_8TiledMMAINS4_8MMA_AtomIJNS4_4SM904GMMA30MMA_64x96x32_F32E4M3E4M3_SS_TNILNSP_7ScaleInE1ELSR_1EEEEEENS4_6LayoutINS5_IJSC_SC_SC_EEENS5_IJNSA_ILi0EEESW_SW_EEEEENS5_IJNS4_10UnderscoreESZ_SZ_EEEEENS4_13SM90_TMA_LOADENS4_14ComposedLayoutINS4_7SwizzleILi3ELi4ELi3EEENS4_18smem_ptr_flag_bitsILi8EEENSU_INS5_IJNSA_ILi8EEESI_EEENS5_IJSI_SC_EEEEEEEvNS4_8identityENS4_23SM90_TMA_LOAD_MULTICASTES1C_vS1D_EENS_8epilogue10collective6detail29Sm90TmaWarpSpecializedAdapterINS1H_15DefaultEpilogueISK_SL_SL_NS1G_6thread17LinearCombinationISK_Li1EffLNS1L_9ScaleType4KindE0ELNS_15FloatRoundStyleE2ESK_EENS1_15EpilogueDefaultEEEEEvvEEEEvNT_6ParamsE --------------------------
	.section	.nv.shared._ZN7cutlass13device_kernelINS_4gemm6kernel13GemmUniversalIN4cute5tupleIJiiiiEEENS1_10collective13CollectiveMmaINS1_37MainloopSm90TmaGmmaWarpSpecializedFP8ILi11ENS5_IJNS4_1CILi2EEENSA_ILi1EEESC_EEENS1_32KernelTmaWarpSpecializedPingpongEEENS5_IJNSA_ILi64EEENSA_ILi96EEENSA_ILi128EEEEEENS_12float_e4m3_tENS5_IJlSC_lEEESK_SL_NS4_8TiledMMAINS4_8MMA_AtomIJNS4_4SM904GMMA30MMA_64x96x32_F32E4M3E4M3_SS_TNILNSP_7ScaleInE1ELSR_1EEEEEENS4_6LayoutINS5_IJSC_SC_SC_EEENS5_IJNSA_ILi0EEESW_SW_EEEEENS5_IJNS4_10UnderscoreESZ_SZ_EEEEENS4_13SM90_TMA_LOADENS4_14ComposedLayoutINS4_7SwizzleILi3ELi4ELi3EEENS4_18smem_ptr_flag_bitsILi8EEENSU_INS5_IJNSA_ILi8EEESI_EEENS5_IJSI_SC_EEEEEEEvNS4_8identityENS4_23SM90_TMA_LOAD_MULTICASTES1C_vS1D_EENS_8epilogue10collective6detail29Sm90TmaWarpSpecializedAdapterINS1H_15DefaultEpilogueISK_SL_SL_NS1G_6thread17LinearCombinationISK_Li1EffLNS1L_9ScaleType4KindE0ELNS_15FloatRoundStyleE2ESK_EENS1_15EpilogueDefaultEEEEEvvEEEEvNT_6ParamsE,"aw",@nobits
	.sectionflags	@""
	.align	16
	.zero		1024


//--------------------- .nv.shared.reserved.0     --------------------------
	.section	.nv.shared.reserved.0,"aw",@nobits
	.weak		__nv_reservedSMEM_offset_0_alias
	.size		__nv_reservedSMEM_offset_0_alias, 0, 0
	.other		__nv_reservedSMEM_offset_0_alias,@"STO_CUDA_RESERVED_SHARED STV_DEFAULT"
__nv_reservedSMEM_offset_0_alias:
	.zero		0


//--------------------- .nv.global                --------------------------
	.section	.nv.global,"aw",@nobits
.nv.global:
	.type		_ZN39_INTERNAL_5a38cbbd_4_k_cu_ae799547_40514cute1_E,@object
	.size		_ZN39_INTERNAL_5a38cbbd_4_k_cu_ae799547_40514cute1_E,(_ZN39_INTERNAL_5a38cbbd_4_k_cu_ae799547_40514cuda3std3__45__cpo6cbeginE - _ZN39_INTERNAL_5a38cbbd_4_k_cu_ae799547_40514cute1_E)
_ZN39_INTERNAL_5a38cbbd_4_k_cu_ae799547_40514cute1_E:
	.zero		1
	.type		_ZN39_INTERNAL_5a38cbbd_4_k_cu_ae799547_40514cuda3std3__45__cpo6cbeginE,@object
	.size		_ZN39_INTERNAL_5a38cbbd_4_k_cu_ae799547_40514cuda3std3__45__cpo6cbeginE,(_ZN39_INTERNAL_5a38cbbd_4_k_cu_ae799547_40514cuda3std3__48in_placeE - _ZN39_INTERNAL_5a38cbbd_4_k_cu_ae799547_40514cuda3std3__45__cpo6cbeginE)
_ZN39_INTERNAL_5a38cbbd_4_k_cu_ae799547_40514cuda3std3__45__cpo6cbeginE:
	.zero		1
	.type		_ZN39_INTERNAL_5a38cbbd_4_k_cu_ae799547_40514cuda3std3__48in_placeE,@object
	.size		_ZN39_INTERNAL_5a38cbbd_4_k_cu_ae799547_40514cuda3std3__48in_placeE,(_ZN39_INTERNAL_5a38cbbd_4_k_cu_ae799547_40514cuda3std6ranges3__45__cpo9iter_moveE - _ZN39_INTERNAL_5a38cbbd_4_k_cu_ae799547_40514cuda3std3__48in_placeE)
_ZN39_INTERNAL_5a38cbbd_4_k_cu_ae799547_40514cuda3std3__48in_placeE:
	.zero		1
	.type		_ZN39_INTERNAL_5a38cbbd_4_k_cu_ae799547_40514cuda3std6ranges3__45__cpo9iter_moveE,@object
	.size		_ZN39_INTERNAL_5a38cbbd_4_k_cu_ae799547_40514cuda3std6ranges3__45__cpo9iter_moveE,(_ZN39_INTERNAL_5a38cbbd_4_k_cu_ae799547_40514cuda3std3__45__cpo5beginE - _ZN39_INTERNAL_5a38cbbd_4_k_cu_ae799547_40514cuda3std6ranges3__45__cpo9iter_moveE)
_ZN39_INTERNAL_5a38cbbd_4_k_cu_ae799547_40514cuda3std6ranges3__45__cpo9iter_moveE:
	.zero		1
	.type		_ZN39_INTERNAL_5a38cbbd_4_k_cu_ae799547_40514cuda3std3__45__cpo5beginE,@object
	.size		_ZN39_INTERNAL_5a38cbbd_4_k_cu_ae799547_40514cuda3std3__45__cpo5beginE,(_ZN39_INTERNAL_5a38cbbd_4_k_cu_ae799547_40514cuda3std3__441_GLOBAL__N__5a38cbbd_4_k_cu_ae799547_40516ignoreE - _ZN39_INTERNAL_5a38cbbd_4_k_cu_ae799547_40514cuda3std3__45__cpo5beginE)
_ZN39_INTERNAL_5a38cbbd_4_k_cu_ae799547_40514cuda3std3__45__cpo5beginE:
	.zero		1
	.type		_ZN39_INTERNAL_5a38cbbd_4_k_cu_ae799547_40514cuda3std3__441_GLOBAL__N__5a38cbbd_4_k_cu_ae799547_40516ignoreE,@object
	.size		_ZN39_INTERNAL_5a38cbbd_4_k_cu_ae799547_40514cuda3std3__441_GLOBAL__N__5a38cbbd_4_k_cu_ae799547_40516ignoreE,(_ZN39_INTERNAL_5a38cbbd_4_k_cu_ae799547_40514cute7productE - _ZN39_INTERNAL_5a38cbbd_4_k_cu_ae799547_40514cuda3std3__441_GLOBAL__N__5a38cbbd_4_k_cu_ae799547_40516ignoreE)
_ZN39_INTERNAL_5a38cbbd_4_k_cu_ae799547_40514cuda3std3__441_GLOBAL__N__5a38cbbd_4_k_cu_ae799547_40516ignoreE:
	.zero		1
	.type		_ZN39_INTERNAL_5a38cbbd_4_k_cu_ae799547_40514cute7productE,@object
	.size		_ZN39_INTERNAL_5a38cbbd_4_k_cu_ae799547_40514cute7productE,(_ZN39_INTERNAL_5a38cbbd_4_k_cu_ae799547_40514cuda3std3__45__cpo3endE - _ZN39_INTERNAL_5a38cbbd_4_k_cu_ae799547_40514cute7productE)
_ZN39_INTERNAL_5a38cbbd_4_k_cu_ae799547_40514cute7productE:
	.zero		1
	.type		_ZN39_INTERNAL_5a38cbbd_4_k_cu_ae799547_40514cuda3std3__45__cpo3endE,@object
	.size		_ZN39_INTERNAL_5a38cbbd_4_k_cu_ae799547_40514cuda3std3__45__cpo3endE,(_ZN39_INTERNAL_5a38cbbd_4_k_cu_ae799547_40514cuda3std3__419piecewise_constructE - _ZN39_INTERNAL_5a38cbbd_4_k_cu_ae799547_40514cuda3std3__45__cpo3endE)
_ZN39_INTERNAL_5a38cbbd_4_k_cu_ae799547_40514cuda3std3__45__cpo3endE:
	.zero		1
	.type		_ZN39_INTERNAL_5a38cbbd_4_k_cu_ae799547_40514cuda3std3__419piecewise_constructE,@object
	.size		_ZN39_INTERNAL_5a38cbbd_4_k_cu_ae799547_40514cuda3std3__419piecewise_constructE,(_ZN39_INTERNAL_5a38cbbd_4_k_cu_ae799547_40514cuda3std3__45__cpo4cendE - _ZN39_INTERNAL_5a38cbbd_4_k_cu_ae799547_40514cuda3std3__419piecewise_constructE)
_ZN39_INTERNAL_5a38cbbd_4_k_cu_ae799547_40514cuda3std3__419piecewise_constructE:
	.zero		1
	.type		_ZN39_INTERNAL_5a38cbbd_4_k_cu_ae799547_40514cuda3std3__45__cpo4cendE,@object
	.size		_ZN39_INTERNAL_5a38cbbd_4_k_cu_ae799547_40514cuda3std3__45__cpo4cendE,(_ZN39_INTERNAL_5a38cbbd_4_k_cu_ae799547_40514cuda3std6ranges3__45__cpo4swapE - _ZN39_INTERNAL_5a38cbbd_4_k_cu_ae799547_40514cuda3std3__45__cpo4cendE)
_ZN39_INTERNAL_5a38cbbd_4_k_cu_ae799547_40514cuda3std3__45__cpo4cendE:
	.zero		1
	.type		_ZN39_INTERNAL_5a38cbbd_4_k_cu_ae799547_40514cuda3std6ranges3__45__cpo4swapE,@object
	.size		_ZN39_INTERNAL_5a38cbbd_4_k_cu_ae799547_40514cuda3std6ranges3__45__cpo4swapE,(.L_7 - _ZN39_INTERNAL_5a38cbbd_4_k_cu_ae799547_40514cuda3std6ranges3__45__cpo4swapE)
_ZN39_INTERNAL_5a38cbbd_4_k_cu_ae799547_40514cuda3std6ranges3__45__cpo4swapE:
	.zero		1
.L_7:


//--------------------- .nv.constant0._ZN7cutlass13device_kernelINS_4gemm6kernel13GemmUniversalIN4cute5tupleIJiiiiEEENS1_10collective13CollectiveMmaINS1_37MainloopSm90TmaGmmaWarpSpecializedFP8ILi11ENS5_IJNS4_1CILi2EEENSA_ILi1EEESC_EEENS1_32KernelTmaWarpSpecializedPingpongEEENS5_IJNSA_ILi64EEENSA_ILi96EEENSA_ILi128EEEEEENS_12float_e4m3_tENS5_IJlSC_lEEESK_SL_NS4_8TiledMMAINS4_8MMA_AtomIJNS4_4SM904GMMA30MMA_64x96x32_F32E4M3E4M3_SS_TNILNSP_7ScaleInE1ELSR_1EEEEEENS4_6LayoutINS5_IJSC_SC_SC_EEENS5_IJNSA_ILi0EEESW_SW_EEEEENS5_IJNS4_10UnderscoreESZ_SZ_EEEEENS4_13SM90_TMA_LOADENS4_14ComposedLayoutINS4_7SwizzleILi3ELi4ELi3EEENS4_18smem_ptr_flag_bitsILi8EEENSU_INS5_IJNSA_ILi8EEESI_EEENS5_IJSI_SC_EEEEEEEvNS4_8identityENS4_23SM90_TMA_LOAD_MULTICASTES1C_vS1D_EENS_8epilogue10collective6detail29Sm90TmaWarpSpecializedAdapterINS1H_15DefaultEpilogueISK_SL_SL_NS1G_6thread17LinearCombinationISK_Li1EffLNS1L_9ScaleType4KindE0ELNS_15FloatRoundStyleE2ESK_EENS1_15EpilogueDefaultEEEEEvvEEEEvNT_6ParamsE --------------------------
	.section	.nv.constant0._ZN7cutlass13device_kernelINS_4gemm6kernel13GemmUniversalIN4cute5tupleIJiiiiEEENS1_10collective13CollectiveMmaINS1_37MainloopSm90TmaGmmaWarpSpecializedFP8ILi11ENS5_IJNS4_1CILi2EEENSA_ILi1EEESC_EEENS1_32KernelTmaWarpSpecializedPingpongEEENS5_IJNSA_ILi64EEENSA_ILi96EEENSA_ILi128EEEEEENS_12float_e4m3_tENS5_IJlSC_lEEESK_SL_NS4_8TiledMMAINS4_8MMA_AtomIJNS4_4SM904GMMA30MMA_64x96x32_F32E4M3E4M3_SS_TNILNSP_7ScaleInE1ELSR_1EEEEEENS4_6LayoutINS5_IJSC_SC_SC_EEENS5_IJNSA_ILi0EEESW_SW_EEEEENS5_IJNS4_10UnderscoreESZ_SZ_EEEEENS4_13SM90_TMA_LOADENS4_14ComposedLayoutINS4_7SwizzleILi3ELi4ELi3EEENS4_18smem_ptr_flag_bitsILi8EEENSU_INS5_IJNSA_ILi8EEESI_EEENS5_IJSI_SC_EEEEEEEvNS4_8identityENS4_23SM90_TMA_LOAD_MULTICASTES1C_vS1D_EENS_8epilogue10collective6detail29Sm90TmaWarpSpecializedAdapterINS1H_15DefaultEpilogueISK_SL_SL_NS1G_6thread17LinearCombinationISK_Li1EffLNS1L_9ScaleType4KindE0ELNS_15FloatRoundStyleE2ESK_EENS1_15EpilogueDefaultEEEEEvvEEEEvNT_6ParamsE,"a",@progbits
	.sectionflags	@""
	.align	4
.nv.constant0._ZN7cutlass13device_kernelINS_4gemm6kernel13GemmUniversalIN4cute5tupleIJiiiiEEENS1_10collective13CollectiveMmaINS1_37MainloopSm90TmaGmmaWarpSpecializedFP8ILi11ENS5_IJNS4_1CILi2EEENSA_ILi1EEESC_EEENS1_32KernelTmaWarpSpecializedPingpongEEENS5_IJNSA_ILi64EEENSA_ILi96EEENSA_ILi128EEEEEENS_12float_e4m3_tENS5_IJlSC_lEEESK_SL_NS4_8TiledMMAINS4_8MMA_AtomIJNS4_4SM904GMMA30MMA_64x96x32_F32E4M3E4M3_SS_TNILNSP_7ScaleInE1ELSR_1EEEEEENS4_6LayoutINS5_IJSC_SC_SC_EEENS5_IJNSA_ILi0EEESW_SW_EEEEENS5_IJNS4_10UnderscoreESZ_SZ_EEEEENS4_13SM90_TMA_LOADENS4_14ComposedLayoutINS4_7SwizzleILi3ELi4ELi3EEENS4_18smem_ptr_flag_bitsILi8EEENSU_INS5_IJNSA_ILi8EEESI_EEENS5_IJSI_SC_EEEEEEEvNS4_8identityENS4_23SM90_TMA_LOAD_MULTICASTES1C_vS1D_EENS_8epilogue10collective6detail29Sm90TmaWarpSpecializedAdapterINS1H_15DefaultEpilogueISK_SL_SL_NS1G_6thread17LinearCombinationISK_Li1EffLNS1L_9ScaleType4KindE0ELNS_15FloatRoundStyleE2ESK_EENS1_15EpilogueDefaultEEEEEvvEEEEvNT_6ParamsE:
	.zero		1664


//--------------------- SYMBOLS --------------------------

	.type		.nv.reservedSmem.offset0,@object
	.size		.nv.reservedSmem.offset0,0x4
